//
// Generated by NVIDIA NVVM Compiler
//
// Compiler Build ID: CL-36424714
// Cuda compilation tools, release 13.0, V13.0.88
// Based on NVVM 20.0.0
//

.version 9.0
.target sm_100
.address_size 64

	// .globl	transpose2D

.visible .entry transpose2D(
	.param .u64 .ptr .align 1 transpose2D_param_0,
	.param .u64 .ptr .align 1 transpose2D_param_1,
	.param .u32 transpose2D_param_2,
	.param .u32 transpose2D_param_3
)
{
	.reg .pred 	%p<4>;
	.reg .b32 	%r<13>;
	.reg .b32 	%f<2>;
	.reg .b64 	%rd<9>;

	ld.param.u64 	%rd1, [transpose2D_param_0];
	ld.param.u64 	%rd2, [transpose2D_param_1];
	ld.param.u32 	%r3, [transpose2D_param_2];
	ld.param.u32 	%r4, [transpose2D_param_3];
	mov.u32 	%r5, %ctaid.y;
	mov.u32 	%r6, %ntid.y;
	mov.u32 	%r7, %tid.y;
	mad.lo.s32 	%r1, %r5, %r6, %r7;
	mov.u32 	%r8, %ctaid.x;
	mov.u32 	%r9, %ntid.x;
	mov.u32 	%r10, %tid.x;
	mad.lo.s32 	%r2, %r8, %r9, %r10;
	setp.ge.s32 	%p1, %r1, %r3;
	setp.ge.s32 	%p2, %r2, %r4;
	or.pred  	%p3, %p1, %p2;
	@%p3 bra 	$L__BB0_2;
	cvta.to.global.u64 	%rd3, %rd1;
	cvta.to.global.u64 	%rd4, %rd2;
	mad.lo.s32 	%r11, %r4, %r1, %r2;
	mul.wide.s32 	%rd5, %r11, 4;
	add.s64 	%rd6, %rd3, %rd5;
	ld.global.f32 	%f1, [%rd6];
	mad.lo.s32 	%r12, %r3, %r2, %r1;
	mul.wide.s32 	%rd7, %r12, 4;
	add.s64 	%rd8, %rd4, %rd7;
	st.global.f32 	[%rd8], %f1;
$L__BB0_2:
	ret;

}
	// .globl	sumAxis0
.visible .entry sumAxis0(
	.param .u64 .ptr .align 1 sumAxis0_param_0,
	.param .u64 .ptr .align 1 sumAxis0_param_1,
	.param .u32 sumAxis0_param_2,
	.param .u32 sumAxis0_param_3
)
{
	.reg .pred 	%p<11>;
	.reg .b32 	%r<38>;
	.reg .b32 	%f<83>;
	.reg .b64 	%rd<43>;

	ld.param.u64 	%rd3, [sumAxis0_param_0];
	ld.param.u64 	%rd2, [sumAxis0_param_1];
	ld.param.u32 	%r23, [sumAxis0_param_2];
	ld.param.u32 	%r24, [sumAxis0_param_3];
	cvta.to.global.u64 	%rd1, %rd3;
	mov.u32 	%r25, %ctaid.x;
	mov.u32 	%r26, %ntid.x;
	mov.u32 	%r27, %tid.x;
	mad.lo.s32 	%r1, %r25, %r26, %r27;
	setp.ge.s32 	%p1, %r1, %r24;
	@%p1 bra 	$L__BB1_15;
	setp.lt.s32 	%p2, %r23, 1;
	mov.f32 	%f82, 0f00000000;
	@%p2 bra 	$L__BB1_14;
	and.b32  	%r2, %r23, 15;
	setp.lt.u32 	%p3, %r23, 16;
	mov.f32 	%f82, 0f00000000;
	mov.b32 	%r34, 0;
	@%p3 bra 	$L__BB1_5;
	and.b32  	%r34, %r23, 2147483632;
	neg.s32 	%r32, %r34;
	shl.b32 	%r5, %r24, 4;
	mov.f32 	%f82, 0f00000000;
	mul.wide.s32 	%rd6, %r24, 4;
	mov.u32 	%r31, %r1;
$L__BB1_4:
	.pragma "nounroll";
	mul.wide.s32 	%rd4, %r31, 4;
	add.s64 	%rd5, %rd1, %rd4;
	ld.global.f32 	%f18, [%rd5];
	add.f32 	%f19, %f82, %f18;
	add.s64 	%rd7, %rd5, %rd6;
	ld.global.f32 	%f20, [%rd7];
	add.f32 	%f21, %f19, %f20;
	add.s64 	%rd8, %rd7, %rd6;
	ld.global.f32 	%f22, [%rd8];
	add.f32 	%f23, %f21, %f22;
	add.s64 	%rd9, %rd8, %rd6;
	ld.global.f32 	%f24, [%rd9];
	add.f32 	%f25, %f23, %f24;
	add.s64 	%rd10, %rd9, %rd6;
	ld.global.f32 	%f26, [%rd10];
	add.f32 	%f27, %f25, %f26;
	add.s64 	%rd11, %rd10, %rd6;
	ld.global.f32 	%f28, [%rd11];
	add.f32 	%f29, %f27, %f28;
	add.s64 	%rd12, %rd11, %rd6;
	ld.global.f32 	%f30, [%rd12];
	add.f32 	%f31, %f29, %f30;
	add.s64 	%rd13, %rd12, %rd6;
	ld.global.f32 	%f32, [%rd13];
	add.f32 	%f33, %f31, %f32;
	add.s64 	%rd14, %rd13, %rd6;
	ld.global.f32 	%f34, [%rd14];
	add.f32 	%f35, %f33, %f34;
	add.s64 	%rd15, %rd14, %rd6;
	ld.global.f32 	%f36, [%rd15];
	add.f32 	%f37, %f35, %f36;
	add.s64 	%rd16, %rd15, %rd6;
	ld.global.f32 	%f38, [%rd16];
	add.f32 	%f39, %f37, %f38;
	add.s64 	%rd17, %rd16, %rd6;
	ld.global.f32 	%f40, [%rd17];
	add.f32 	%f41, %f39, %f40;
	add.s64 	%rd18, %rd17, %rd6;
	ld.global.f32 	%f42, [%rd18];
	add.f32 	%f43, %f41, %f42;
	add.s64 	%rd19, %rd18, %rd6;
	ld.global.f32 	%f44, [%rd19];
	add.f32 	%f45, %f43, %f44;
	add.s64 	%rd20, %rd19, %rd6;
	ld.global.f32 	%f46, [%rd20];
	add.f32 	%f47, %f45, %f46;
	add.s64 	%rd21, %rd20, %rd6;
	ld.global.f32 	%f48, [%rd21];
	add.f32 	%f82, %f47, %f48;
	add.s32 	%r32, %r32, 16;
	add.s32 	%r31, %r31, %r5;
	setp.ne.s32 	%p4, %r32, 0;
	@%p4 bra 	$L__BB1_4;
$L__BB1_5:
	setp.eq.s32 	%p5, %r2, 0;
	@%p5 bra 	$L__BB1_14;
	and.b32  	%r11, %r23, 7;
	setp.lt.u32 	%p6, %r2, 8;
	@%p6 bra 	$L__BB1_8;
	mad.lo.s32 	%r29, %r34, %r24, %r1;
	mul.wide.s32 	%rd22, %r29, 4;
	add.s64 	%rd23, %rd1, %rd22;
	ld.global.f32 	%f50, [%rd23];
	add.f32 	%f51, %f82, %f50;
	mul.wide.s32 	%rd24, %r24, 4;
	add.s64 	%rd25, %rd23, %rd24;
	ld.global.f32 	%f52, [%rd25];
	add.f32 	%f53, %f51, %f52;
	add.s64 	%rd26, %rd25, %rd24;
	ld.global.f32 	%f54, [%rd26];
	add.f32 	%f55, %f53, %f54;
	add.s64 	%rd27, %rd26, %rd24;
	ld.global.f32 	%f56, [%rd27];
	add.f32 	%f57, %f55, %f56;
	add.s64 	%rd28, %rd27, %rd24;
	ld.global.f32 	%f58, [%rd28];
	add.f32 	%f59, %f57, %f58;
	add.s64 	%rd29, %rd28, %rd24;
	ld.global.f32 	%f60, [%rd29];
	add.f32 	%f61, %f59, %f60;
	add.s64 	%rd30, %rd29, %rd24;
	ld.global.f32 	%f62, [%rd30];
	add.f32 	%f63, %f61, %f62;
	add.s64 	%rd31, %rd30, %rd24;
	ld.global.f32 	%f64, [%rd31];
	add.f32 	%f82, %f63, %f64;
	add.s32 	%r34, %r34, 8;
$L__BB1_8:
	setp.eq.s32 	%p7, %r11, 0;
	@%p7 bra 	$L__BB1_14;
	and.b32  	%r14, %r23, 3;
	setp.lt.u32 	%p8, %r11, 4;
	@%p8 bra 	$L__BB1_11;
	mad.lo.s32 	%r30, %r34, %r24, %r1;
	mul.wide.s32 	%rd32, %r30, 4;
	add.s64 	%rd33, %rd1, %rd32;
	ld.global.f32 	%f66, [%rd33];
	add.f32 	%f67, %f82, %f66;
	mul.wide.s32 	%rd34, %r24, 4;
	add.s64 	%rd35, %rd33, %rd34;
	ld.global.f32 	%f68, [%rd35];
	add.f32 	%f69, %f67, %f68;
	add.s64 	%rd36, %rd35, %rd34;
	ld.global.f32 	%f70, [%rd36];
	add.f32 	%f71, %f69, %f70;
	add.s64 	%rd37, %rd36, %rd34;
	ld.global.f32 	%f72, [%rd37];
	add.f32 	%f82, %f71, %f72;
	add.s32 	%r34, %r34, 4;
$L__BB1_11:
	setp.eq.s32 	%p9, %r14, 0;
	@%p9 bra 	$L__BB1_14;
	mad.lo.s32 	%r37, %r34, %r24, %r1;
	neg.s32 	%r36, %r14;
$L__BB1_13:
	.pragma "nounroll";
	mul.wide.s32 	%rd38, %r37, 4;
	add.s64 	%rd39, %rd1, %rd38;
	ld.global.f32 	%f73, [%rd39];
	add.f32 	%f82, %f82, %f73;
	add.s32 	%r37, %r37, %r24;
	add.s32 	%r36, %r36, 1;
	setp.ne.s32 	%p10, %r36, 0;
	@%p10 bra 	$L__BB1_13;
$L__BB1_14:
	cvta.to.global.u64 	%rd40, %rd2;
	mul.wide.s32 	%rd41, %r1, 4;
	add.s64 	%rd42, %rd40, %rd41;
	st.global.f32 	[%rd42], %f82;
$L__BB1_15:
	ret;

}
	// .globl	sumAxis1
.visible .entry sumAxis1(
	.param .u64 .ptr .align 1 sumAxis1_param_0,
	.param .u64 .ptr .align 1 sumAxis1_param_1,
	.param .u32 sumAxis1_param_2,
	.param .u32 sumAxis1_param_3
)
{
	.reg .pred 	%p<11>;
	.reg .b32 	%r<38>;
	.reg .b32 	%f<83>;
	.reg .b64 	%rd<16>;

	ld.param.u64 	%rd4, [sumAxis1_param_0];
	ld.param.u64 	%rd3, [sumAxis1_param_1];
	ld.param.u32 	%r24, [sumAxis1_param_2];
	ld.param.u32 	%r23, [sumAxis1_param_3];
	cvta.to.global.u64 	%rd1, %rd4;
	mov.u32 	%r25, %ctaid.x;
	mov.u32 	%r26, %ntid.x;
	mov.u32 	%r27, %tid.x;
	mad.lo.s32 	%r1, %r25, %r26, %r27;
	setp.ge.s32 	%p1, %r1, %r24;
	@%p1 bra 	$L__BB2_15;
	setp.lt.s32 	%p2, %r23, 1;
	mov.f32 	%f82, 0f00000000;
	@%p2 bra 	$L__BB2_14;
	mul.lo.s32 	%r2, %r23, %r1;
	and.b32  	%r3, %r23, 15;
	setp.lt.u32 	%p3, %r23, 16;
	mov.f32 	%f82, 0f00000000;
	mov.b32 	%r34, 0;
	@%p3 bra 	$L__BB2_5;
	and.b32  	%r34, %r23, 2147483632;
	neg.s32 	%r32, %r34;
	add.s64 	%rd2, %rd1, 32;
	mov.f32 	%f82, 0f00000000;
	mov.u32 	%r31, %r2;
$L__BB2_4:
	.pragma "nounroll";
	mul.wide.s32 	%rd5, %r31, 4;
	add.s64 	%rd6, %rd2, %rd5;
	ld.global.f32 	%f18, [%rd6+-32];
	add.f32 	%f19, %f82, %f18;
	ld.global.f32 	%f20, [%rd6+-28];
	add.f32 	%f21, %f19, %f20;
	ld.global.f32 	%f22, [%rd6+-24];
	add.f32 	%f23, %f21, %f22;
	ld.global.f32 	%f24, [%rd6+-20];
	add.f32 	%f25, %f23, %f24;
	ld.global.f32 	%f26, [%rd6+-16];
	add.f32 	%f27, %f25, %f26;
	ld.global.f32 	%f28, [%rd6+-12];
	add.f32 	%f29, %f27, %f28;
	ld.global.f32 	%f30, [%rd6+-8];
	add.f32 	%f31, %f29, %f30;
	ld.global.f32 	%f32, [%rd6+-4];
	add.f32 	%f33, %f31, %f32;
	ld.global.f32 	%f34, [%rd6];
	add.f32 	%f35, %f33, %f34;
	ld.global.f32 	%f36, [%rd6+4];
	add.f32 	%f37, %f35, %f36;
	ld.global.f32 	%f38, [%rd6+8];
	add.f32 	%f39, %f37, %f38;
	ld.global.f32 	%f40, [%rd6+12];
	add.f32 	%f41, %f39, %f40;
	ld.global.f32 	%f42, [%rd6+16];
	add.f32 	%f43, %f41, %f42;
	ld.global.f32 	%f44, [%rd6+20];
	add.f32 	%f45, %f43, %f44;
	ld.global.f32 	%f46, [%rd6+24];
	add.f32 	%f47, %f45, %f46;
	ld.global.f32 	%f48, [%rd6+28];
	add.f32 	%f82, %f47, %f48;
	add.s32 	%r32, %r32, 16;
	add.s32 	%r31, %r31, 16;
	setp.ne.s32 	%p4, %r32, 0;
	@%p4 bra 	$L__BB2_4;
$L__BB2_5:
	setp.eq.s32 	%p5, %r3, 0;
	@%p5 bra 	$L__BB2_14;
	and.b32  	%r11, %r23, 7;
	setp.lt.u32 	%p6, %r3, 8;
	@%p6 bra 	$L__BB2_8;
	add.s32 	%r29, %r34, %r2;
	mul.wide.s32 	%rd7, %r29, 4;
	add.s64 	%rd8, %rd1, %rd7;
	ld.global.f32 	%f50, [%rd8];
	add.f32 	%f51, %f82, %f50;
	ld.global.f32 	%f52, [%rd8+4];
	add.f32 	%f53, %f51, %f52;
	ld.global.f32 	%f54, [%rd8+8];
	add.f32 	%f55, %f53, %f54;
	ld.global.f32 	%f56, [%rd8+12];
	add.f32 	%f57, %f55, %f56;
	ld.global.f32 	%f58, [%rd8+16];
	add.f32 	%f59, %f57, %f58;
	ld.global.f32 	%f60, [%rd8+20];
	add.f32 	%f61, %f59, %f60;
	ld.global.f32 	%f62, [%rd8+24];
	add.f32 	%f63, %f61, %f62;
	ld.global.f32 	%f64, [%rd8+28];
	add.f32 	%f82, %f63, %f64;
	add.s32 	%r34, %r34, 8;
$L__BB2_8:
	setp.eq.s32 	%p7, %r11, 0;
	@%p7 bra 	$L__BB2_14;
	and.b32  	%r14, %r23, 3;
	setp.lt.u32 	%p8, %r11, 4;
	@%p8 bra 	$L__BB2_11;
	add.s32 	%r30, %r34, %r2;
	mul.wide.s32 	%rd9, %r30, 4;
	add.s64 	%rd10, %rd1, %rd9;
	ld.global.f32 	%f66, [%rd10];
	add.f32 	%f67, %f82, %f66;
	ld.global.f32 	%f68, [%rd10+4];
	add.f32 	%f69, %f67, %f68;
	ld.global.f32 	%f70, [%rd10+8];
	add.f32 	%f71, %f69, %f70;
	ld.global.f32 	%f72, [%rd10+12];
	add.f32 	%f82, %f71, %f72;
	add.s32 	%r34, %r34, 4;
$L__BB2_11:
	setp.eq.s32 	%p9, %r14, 0;
	@%p9 bra 	$L__BB2_14;
	add.s32 	%r37, %r34, %r2;
	neg.s32 	%r36, %r14;
$L__BB2_13:
	.pragma "nounroll";
	mul.wide.s32 	%rd11, %r37, 4;
	add.s64 	%rd12, %rd1, %rd11;
	ld.global.f32 	%f73, [%rd12];
	add.f32 	%f82, %f82, %f73;
	add.s32 	%r37, %r37, 1;
	add.s32 	%r36, %r36, 1;
	setp.ne.s32 	%p10, %r36, 0;
	@%p10 bra 	$L__BB2_13;
$L__BB2_14:
	cvta.to.global.u64 	%rd13, %rd3;
	mul.wide.s32 	%rd14, %r1, 4;
	add.s64 	%rd15, %rd13, %rd14;
	st.global.f32 	[%rd15], %f82;
$L__BB2_15:
	ret;

}
	// .globl	matmul2D
.visible .entry matmul2D(
	.param .u64 .ptr .align 1 matmul2D_param_0,
	.param .u64 .ptr .align 1 matmul2D_param_1,
	.param .u64 .ptr .align 1 matmul2D_param_2,
	.param .u32 matmul2D_param_3,
	.param .u32 matmul2D_param_4,
	.param .u32 matmul2D_param_5
)
{
	.reg .pred 	%p<13>;
	.reg .b32 	%r<41>;
	.reg .b32 	%f<68>;
	.reg .b64 	%rd<53>;

	ld.param.u64 	%rd7, [matmul2D_param_0];
	ld.param.u64 	%rd8, [matmul2D_param_1];
	ld.param.u64 	%rd6, [matmul2D_param_2];
	ld.param.u32 	%r20, [matmul2D_param_3];
	ld.param.u32 	%r18, [matmul2D_param_4];
	ld.param.u32 	%r19, [matmul2D_param_5];
	cvta.to.global.u64 	%rd1, %rd8;
	cvta.to.global.u64 	%rd2, %rd7;
	mov.u32 	%r21, %ctaid.y;
	mov.u32 	%r22, %ntid.y;
	mov.u32 	%r23, %tid.y;
	mad.lo.s32 	%r1, %r21, %r22, %r23;
	mov.u32 	%r24, %ctaid.x;
	mov.u32 	%r25, %ntid.x;
	mov.u32 	%r26, %tid.x;
	mad.lo.s32 	%r2, %r24, %r25, %r26;
	setp.ge.s32 	%p1, %r1, %r20;
	setp.ge.s32 	%p2, %r2, %r19;
	or.pred  	%p3, %p1, %p2;
	@%p3 bra 	$L__BB3_14;
	setp.lt.s32 	%p4, %r18, 1;
	mov.f32 	%f67, 0f00000000;
	@%p4 bra 	$L__BB3_13;
	mul.lo.s32 	%r3, %r18, %r1;
	and.b32  	%r4, %r18, 7;
	setp.lt.u32 	%p5, %r18, 8;
	mov.f32 	%f67, 0f00000000;
	mov.b32 	%r39, 0;
	@%p5 bra 	$L__BB3_5;
	and.b32  	%r39, %r18, 2147483640;
	neg.s32 	%r37, %r39;
	shl.b32 	%r7, %r19, 3;
	mul.wide.u32 	%rd9, %r3, 4;
	add.s64 	%rd10, %rd9, %rd2;
	add.s64 	%rd52, %rd10, 16;
	mov.f32 	%f67, 0f00000000;
	mul.wide.s32 	%rd13, %r19, 4;
	mov.u32 	%r36, %r2;
$L__BB3_4:
	.pragma "nounroll";
	ld.global.f32 	%f17, [%rd52+-16];
	mul.wide.s32 	%rd11, %r36, 4;
	add.s64 	%rd12, %rd1, %rd11;
	ld.global.f32 	%f18, [%rd12];
	fma.rn.f32 	%f19, %f17, %f18, %f67;
	ld.global.f32 	%f20, [%rd52+-12];
	add.s64 	%rd14, %rd12, %rd13;
	ld.global.f32 	%f21, [%rd14];
	fma.rn.f32 	%f22, %f20, %f21, %f19;
	ld.global.f32 	%f23, [%rd52+-8];
	add.s64 	%rd15, %rd14, %rd13;
	ld.global.f32 	%f24, [%rd15];
	fma.rn.f32 	%f25, %f23, %f24, %f22;
	ld.global.f32 	%f26, [%rd52+-4];
	add.s64 	%rd16, %rd15, %rd13;
	ld.global.f32 	%f27, [%rd16];
	fma.rn.f32 	%f28, %f26, %f27, %f25;
	ld.global.f32 	%f29, [%rd52];
	add.s64 	%rd17, %rd16, %rd13;
	ld.global.f32 	%f30, [%rd17];
	fma.rn.f32 	%f31, %f29, %f30, %f28;
	ld.global.f32 	%f32, [%rd52+4];
	add.s64 	%rd18, %rd17, %rd13;
	ld.global.f32 	%f33, [%rd18];
	fma.rn.f32 	%f34, %f32, %f33, %f31;
	ld.global.f32 	%f35, [%rd52+8];
	add.s64 	%rd19, %rd18, %rd13;
	ld.global.f32 	%f36, [%rd19];
	fma.rn.f32 	%f37, %f35, %f36, %f34;
	ld.global.f32 	%f38, [%rd52+12];
	add.s64 	%rd20, %rd19, %rd13;
	ld.global.f32 	%f39, [%rd20];
	fma.rn.f32 	%f67, %f38, %f39, %f37;
	add.s32 	%r37, %r37, 8;
	add.s32 	%r36, %r36, %r7;
	add.s64 	%rd52, %rd52, 32;
	setp.ne.s32 	%p6, %r37, 0;
	@%p6 bra 	$L__BB3_4;
$L__BB3_5:
	setp.eq.s32 	%p7, %r4, 0;
	@%p7 bra 	$L__BB3_13;
	and.b32  	%r13, %r18, 3;
	setp.lt.u32 	%p8, %r4, 4;
	@%p8 bra 	$L__BB3_8;
	add.s32 	%r28, %r39, %r3;
	mul.wide.u32 	%rd21, %r28, 4;
	add.s64 	%rd22, %rd2, %rd21;
	ld.global.f32 	%f41, [%rd22];
	mad.lo.s32 	%r29, %r39, %r19, %r2;
	mul.wide.s32 	%rd23, %r29, 4;
	add.s64 	%rd24, %rd1, %rd23;
	ld.global.f32 	%f42, [%rd24];
	fma.rn.f32 	%f43, %f41, %f42, %f67;
	cvt.u64.u32 	%rd25, %r3;
	cvt.u64.u32 	%rd26, %r39;
	add.s64 	%rd27, %rd26, %rd25;
	shl.b64 	%rd28, %rd27, 2;
	add.s64 	%rd29, %rd2, %rd28;
	ld.global.f32 	%f44, [%rd29+4];
	mul.wide.s32 	%rd30, %r19, 4;
	add.s64 	%rd31, %rd24, %rd30;
	ld.global.f32 	%f45, [%rd31];
	fma.rn.f32 	%f46, %f44, %f45, %f43;
	ld.global.f32 	%f47, [%rd29+8];
	add.s64 	%rd32, %rd31, %rd30;
	ld.global.f32 	%f48, [%rd32];
	fma.rn.f32 	%f49, %f47, %f48, %f46;
	ld.global.f32 	%f50, [%rd29+12];
	add.s64 	%rd33, %rd32, %rd30;
	ld.global.f32 	%f51, [%rd33];
	fma.rn.f32 	%f67, %f50, %f51, %f49;
	add.s32 	%r39, %r39, 4;
$L__BB3_8:
	setp.eq.s32 	%p9, %r13, 0;
	@%p9 bra 	$L__BB3_13;
	setp.eq.s32 	%p10, %r13, 1;
	@%p10 bra 	$L__BB3_11;
	add.s32 	%r30, %r39, %r3;
	mul.wide.u32 	%rd34, %r30, 4;
	add.s64 	%rd35, %rd2, %rd34;
	ld.global.f32 	%f53, [%rd35];
	mad.lo.s32 	%r31, %r39, %r19, %r2;
	mul.wide.s32 	%rd36, %r31, 4;
	add.s64 	%rd37, %rd1, %rd36;
	ld.global.f32 	%f54, [%rd37];
	fma.rn.f32 	%f55, %f53, %f54, %f67;
	cvt.u64.u32 	%rd38, %r3;
	cvt.u64.u32 	%rd39, %r39;
	add.s64 	%rd40, %rd39, %rd38;
	shl.b64 	%rd41, %rd40, 2;
	add.s64 	%rd42, %rd2, %rd41;
	ld.global.f32 	%f56, [%rd42+4];
	mul.wide.s32 	%rd43, %r19, 4;
	add.s64 	%rd44, %rd37, %rd43;
	ld.global.f32 	%f57, [%rd44];
	fma.rn.f32 	%f67, %f56, %f57, %f55;
	add.s32 	%r39, %r39, 2;
$L__BB3_11:
	and.b32  	%r32, %r18, 1;
	setp.eq.b32 	%p11, %r32, 1;
	not.pred 	%p12, %p11;
	@%p12 bra 	$L__BB3_13;
	add.s32 	%r33, %r39, %r3;
	mul.wide.u32 	%rd45, %r33, 4;
	add.s64 	%rd46, %rd2, %rd45;
	ld.global.f32 	%f58, [%rd46];
	mad.lo.s32 	%r34, %r39, %r19, %r2;
	mul.wide.s32 	%rd47, %r34, 4;
	add.s64 	%rd48, %rd1, %rd47;
	ld.global.f32 	%f59, [%rd48];
	fma.rn.f32 	%f67, %f58, %f59, %f67;
$L__BB3_13:
	mad.lo.s32 	%r35, %r19, %r1, %r2;
	cvta.to.global.u64 	%rd49, %rd6;
	mul.wide.s32 	%rd50, %r35, 4;
	add.s64 	%rd51, %rd49, %rd50;
	st.global.f32 	[%rd51], %f67;
$L__BB3_14:
	ret;

}
	// .globl	addBias2D
.visible .entry addBias2D(
	.param .u64 .ptr .align 1 addBias2D_param_0,
	.param .u64 .ptr .align 1 addBias2D_param_1,
	.param .u64 .ptr .align 1 addBias2D_param_2,
	.param .u32 addBias2D_param_3,
	.param .u32 addBias2D_param_4
)
{
	.reg .pred 	%p<4>;
	.reg .b32 	%r<12>;
	.reg .b32 	%f<4>;
	.reg .b64 	%rd<12>;

	ld.param.u64 	%rd1, [addBias2D_param_0];
	ld.param.u64 	%rd2, [addBias2D_param_1];
	ld.param.u64 	%rd3, [addBias2D_param_2];
	ld.param.u32 	%r4, [addBias2D_param_3];
	ld.param.u32 	%r3, [addBias2D_param_4];
	mov.u32 	%r5, %ctaid.y;
	mov.u32 	%r6, %ntid.y;
	mov.u32 	%r7, %tid.y;
	mad.lo.s32 	%r1, %r5, %r6, %r7;
	mov.u32 	%r8, %ctaid.x;
	mov.u32 	%r9, %ntid.x;
	mov.u32 	%r10, %tid.x;
	mad.lo.s32 	%r2, %r8, %r9, %r10;
	setp.ge.s32 	%p1, %r1, %r4;
	setp.ge.s32 	%p2, %r2, %r3;
	or.pred  	%p3, %p1, %p2;
	@%p3 bra 	$L__BB4_2;
	cvta.to.global.u64 	%rd4, %rd1;
	cvta.to.global.u64 	%rd5, %rd2;
	cvta.to.global.u64 	%rd6, %rd3;
	mad.lo.s32 	%r11, %r3, %r1, %r2;
	mul.wide.s32 	%rd7, %r11, 4;
	add.s64 	%rd8, %rd4, %rd7;
	ld.global.f32 	%f1, [%rd8];
	mul.wide.s32 	%rd9, %r2, 4;
	add.s64 	%rd10, %rd5, %rd9;
	ld.global.f32 	%f2, [%rd10];
	add.f32 	%f3, %f1, %f2;
	add.s64 	%rd11, %rd6, %rd7;
	st.global.f32 	[%rd11], %f3;
$L__BB4_2:
	ret;

}


// ===== COMPILED SASS (sm_100) =====

	.target	sm_100

	.elftype	@"ET_EXEC"


//--------------------- .note.nv.tkinfo           --------------------------
	.section	.note.nv.tkinfo,"",@"SHT_NOTE"
	.sectionflags	@"SHF_NOTE_NV_TKINFO"
	.tkinfo
        /*0018*/ 	.word	0x00000002
        /*0030*/ 	.string	""
        /*0030*/ 	.string	"ptxas"
        /*0030*/ 	.string	"Cuda compilation tools, release 13.0, V13.0.88"
        /*0030*/ 	.string	"Build cuda_13.0.r13.0/compiler.36424714_0"
        /*0030*/ 	.string	"-arch sm_100 -m 64 "



//--------------------- .note.nv.cuinfo           --------------------------
	.section	.note.nv.cuinfo,"",@"SHT_NOTE"
	.sectionflags	@"SHF_NOTE_NV_CUINFO"
        /*0018*/ 	.short	0x0002
        /*001a*/ 	.short	0x0064
        /*001c*/ 	.short	0x0082
	.zero		2


//--------------------- .nv.info                  --------------------------
	.section	.nv.info,"",@"SHT_CUDA_INFO"
	.align	4


	//----- nvinfo : EIATTR_REGCOUNT
	.align		4
        /*0000*/ 	.byte	0x04, 0x2f
        /*0002*/ 	.short	(.L_1 - .L_0)
	.align		4
.L_0:
        /*0004*/ 	.word	index@(transpose2D)
        /*0008*/ 	.word	0x0000000a


	//----- nvinfo : EIATTR_FRAME_SIZE
	.align		4
.L_1:
        /*000c*/ 	.byte	0x04, 0x11
        /*000e*/ 	.short	(.L_3 - .L_2)
	.align		4
.L_2:
        /*0010*/ 	.word	index@(transpose2D)
        /*0014*/ 	.word	0x00000000


	//----- nvinfo : EIATTR_REGCOUNT
	.align		4
.L_3:
        /*0018*/ 	.byte	0x04, 0x2f
        /*001a*/ 	.short	(.L_5 - .L_4)
	.align		4
.L_4:
        /*001c*/ 	.word	index@(sumAxis0)
        /*0020*/ 	.word	0x00000020


	//----- nvinfo : EIATTR_FRAME_SIZE
	.align		4
.L_5:
        /*0024*/ 	.byte	0x04, 0x11
        /*0026*/ 	.short	(.L_7 - .L_6)
	.align		4
.L_6:
        /*0028*/ 	.word	index@(sumAxis0)
        /*002c*/ 	.word	0x00000000


	//----- nvinfo : EIATTR_REGCOUNT
	.align		4
.L_7:
        /*0030*/ 	.byte	0x04, 0x2f
        /*0032*/ 	.short	(.L_9 - .L_8)
	.align		4
.L_8:
        /*0034*/ 	.word	index@(sumAxis1)
        /*0038*/ 	.word	0x0000001f


	//----- nvinfo : EIATTR_FRAME_SIZE
	.align		4
.L_9:
        /*003c*/ 	.byte	0x04, 0x11
        /*003e*/ 	.short	(.L_11 - .L_10)
	.align		4
.L_10:
        /*0040*/ 	.word	index@(sumAxis1)
        /*0044*/ 	.word	0x00000000


	//----- nvinfo : EIATTR_REGCOUNT
	.align		4
.L_11:
        /*0048*/ 	.byte	0x04, 0x2f
        /*004a*/ 	.short	(.L_13 - .L_12)
	.align		4
.L_12:
        /*004c*/ 	.word	index@(matmul2D)
        /*0050*/ 	.word	0x00000020


	//----- nvinfo : EIATTR_FRAME_SIZE
	.align		4
.L_13:
        /*0054*/ 	.byte	0x04, 0x11
        /*0056*/ 	.short	(.L_15 - .L_14)
	.align		4
.L_14:
        /*0058*/ 	.word	index@(matmul2D)
        /*005c*/ 	.word	0x00000000


	//----- nvinfo : EIATTR_REGCOUNT
	.align		4
.L_15:
        /*0060*/ 	.byte	0x04, 0x2f
        /*0062*/ 	.short	(.L_17 - .L_16)
	.align		4
.L_16:
        /*0064*/ 	.word	index@(addBias2D)
        /*0068*/ 	.word	0x0000000c


	//----- nvinfo : EIATTR_FRAME_SIZE
	.align		4
.L_17:
        /*006c*/ 	.byte	0x04, 0x11
        /*006e*/ 	.short	(.L_19 - .L_18)
	.align		4
.L_18:
        /*0070*/ 	.word	index@(addBias2D)
        /*0074*/ 	.word	0x00000000


	//----- nvinfo : EIATTR_MIN_STACK_SIZE
	.align		4
.L_19:
        /*0078*/ 	.byte	0x04, 0x12
        /*007a*/ 	.short	(.L_21 - .L_20)
	.align		4
.L_20:
        /*007c*/ 	.word	index@(addBias2D)
        /*0080*/ 	.word	0x00000000


	//----- nvinfo : EIATTR_MIN_STACK_SIZE
	.align		4
.L_21:
        /*0084*/ 	.byte	0x04, 0x12
        /*0086*/ 	.short	(.L_23 - .L_22)
	.align		4
.L_22:
        /*0088*/ 	.word	index@(matmul2D)
        /*008c*/ 	.word	0x00000000


	//----- nvinfo : EIATTR_MIN_STACK_SIZE
	.align		4
.L_23:
        /*0090*/ 	.byte	0x04, 0x12
        /*0092*/ 	.short	(.L_25 - .L_24)
	.align		4
.L_24:
        /*0094*/ 	.word	index@(sumAxis1)
        /*0098*/ 	.word	0x00000000


	//----- nvinfo : EIATTR_MIN_STACK_SIZE
	.align		4
.L_25:
        /*009c*/ 	.byte	0x04, 0x12
        /*009e*/ 	.short	(.L_27 - .L_26)
	.align		4
.L_26:
        /*00a0*/ 	.word	index@(sumAxis0)
        /*00a4*/ 	.word	0x00000000


	//----- nvinfo : EIATTR_MIN_STACK_SIZE
	.align		4
.L_27:
        /*00a8*/ 	.byte	0x04, 0x12
        /*00aa*/ 	.short	(.L_29 - .L_28)
	.align		4
.L_28:
        /*00ac*/ 	.word	index@(transpose2D)
        /*00b0*/ 	.word	0x00000000
.L_29:


//--------------------- .nv.compat                --------------------------
	.section	.nv.compat,"",@"SHT_CUDA_COMPAT_INFO"
	.align	4
        /*0000*/ 	.byte	0x02, 0x09, 0x00, 0x00, 0x02, 0x02, 0x01, 0x00, 0x02, 0x05, 0x05, 0x00, 0x03, 0x07, 0x01, 0x01
        /*0010*/ 	.byte	0x02, 0x03, 0x00, 0x00, 0x02, 0x06, 0x01, 0x00, 0x04, 0x0b, 0x08, 0x00, 0x09, 0x00, 0x00, 0x00
        /*0020*/ 	.byte	0x00, 0x00, 0x00, 0x00


//--------------------- .nv.info.addBias2D        --------------------------
	.section	.nv.info.addBias2D,"",@"SHT_CUDA_INFO"
	.sectionflags	@""
	.align	4


	//----- nvinfo : EIATTR_CUDA_API_VERSION
	.align		4
        /*0000*/ 	.byte	0x04, 0x37
        /*0002*/ 	.short	(.L_31 - .L_30)
.L_30:
        /*0004*/ 	.word	0x00000082


	//----- nvinfo : EIATTR_KPARAM_INFO
	.align		4
.L_31:
        /*0008*/ 	.byte	0x04, 0x17
        /*000a*/ 	.short	(.L_33 - .L_32)
.L_32:
        /*000c*/ 	.word	0x00000000
        /*0010*/ 	.short	0x0004
        /*0012*/ 	.short	0x001c
        /*0014*/ 	.byte	0x00, 0xf0, 0x11, 0x00


	//----- nvinfo : EIATTR_KPARAM_INFO
	.align		4
.L_33:
        /*0018*/ 	.byte	0x04, 0x17
        /*001a*/ 	.short	(.L_35 - .L_34)
.L_34:
        /*001c*/ 	.word	0x00000000
        /*0020*/ 	.short	0x0003
        /*0022*/ 	.short	0x0018
        /*0024*/ 	.byte	0x00, 0xf0, 0x11, 0x00


	//----- nvinfo : EIATTR_KPARAM_INFO
	.align		4
.L_35:
        /*0028*/ 	.byte	0x04, 0x17
        /*002a*/ 	.short	(.L_37 - .L_36)
.L_36:
        /*002c*/ 	.word	0x00000000
        /*0030*/ 	.short	0x0002
        /*0032*/ 	.short	0x0010
        /*0034*/ 	.byte	0x00, 0xf5, 0x21, 0x00


	//----- nvinfo : EIATTR_KPARAM_INFO
	.align		4
.L_37:
        /*0038*/ 	.byte	0x04, 0x17
        /*003a*/ 	.short	(.L_39 - .L_38)
.L_38:
        /*003c*/ 	.word	0x00000000
        /*0040*/ 	.short	0x0001
        /*0042*/ 	.short	0x0008
        /*0044*/ 	.byte	0x00, 0xf5, 0x21, 0x00


	//----- nvinfo : EIATTR_KPARAM_INFO
	.align		4
.L_39:
        /*0048*/ 	.byte	0x04, 0x17
        /*004a*/ 	.short	(.L_41 - .L_40)
.L_40:
        /*004c*/ 	.word	0x00000000
        /*0050*/ 	.short	0x0000
        /*0052*/ 	.short	0x0000
        /*0054*/ 	.byte	0x00, 0xf5, 0x21, 0x00


	//----- nvinfo : EIATTR_SPARSE_MMA_MASK
	.align		4
.L_41:
        /*0058*/ 	.byte	0x03, 0x50
        /*005a*/ 	.short	0x0000


	//----- nvinfo : EIATTR_MAXREG_COUNT
	.align		4
        /*005c*/ 	.byte	0x03, 0x1b
        /*005e*/ 	.short	0x00ff


	//----- nvinfo : EIATTR_MERCURY_ISA_VERSION
	.align		4
        /*0060*/ 	.byte	0x03, 0x5f
        /*0062*/ 	.short	0x0101


	//----- nvinfo : EIATTR_VRC_CTA_INIT_COUNT
	.align		4
        /*0064*/ 	.byte	0x02, 0x4a
	.zero		1
	.zero		1


	//----- nvinfo : EIATTR_EXIT_INSTR_OFFSETS
	.align		4
        /*0068*/ 	.byte	0x04, 0x1c
        /*006a*/ 	.short	(.L_43 - .L_42)


	//   ....[0]....
.L_42:
        /*006c*/ 	.word	0x000000c0


	//   ....[1]....
        /*0070*/ 	.word	0x00000190


	//----- nvinfo : EIATTR_CBANK_PARAM_SIZE
	.align		4
.L_43:
        /*0074*/ 	.byte	0x03, 0x19
        /*0076*/ 	.short	0x0020


	//----- nvinfo : EIATTR_PARAM_CBANK
	.align		4
        /*0078*/ 	.byte	0x04, 0x0a
        /*007a*/ 	.short	(.L_45 - .L_44)
	.align		4
.L_44:
        /*007c*/ 	.word	index@(.nv.constant0.addBias2D)
        /*0080*/ 	.short	0x0380
        /*0082*/ 	.short	0x0020


	//----- nvinfo : EIATTR_SW_WAR
	.align		4
.L_45:
        /*0084*/ 	.byte	0x04, 0x36
        /*0086*/ 	.short	(.L_47 - .L_46)
.L_46:
        /*0088*/ 	.word	0x00000008
.L_47:


//--------------------- .nv.info.matmul2D         --------------------------
	.section	.nv.info.matmul2D,"",@"SHT_CUDA_INFO"
	.sectionflags	@""
	.align	4


	//----- nvinfo : EIATTR_CUDA_API_VERSION
	.align		4
        /*0000*/ 	.byte	0x04, 0x37
        /*0002*/ 	.short	(.L_49 - .L_48)
.L_48:
        /*0004*/ 	.word	0x00000082


	//----- nvinfo : EIATTR_KPARAM_INFO
	.align		4
.L_49:
        /*0008*/ 	.byte	0x04, 0x17
        /*000a*/ 	.short	(.L_51 - .L_50)
.L_50:
        /*000c*/ 	.word	0x00000000
        /*0010*/ 	.short	0x0005
        /*0012*/ 	.short	0x0020
        /*0014*/ 	.byte	0x00, 0xf0, 0x11, 0x00


	//----- nvinfo : EIATTR_KPARAM_INFO
	.align		4
.L_51:
        /*0018*/ 	.byte	0x04, 0x17
        /*001a*/ 	.short	(.L_53 - .L_52)
.L_52:
        /*001c*/ 	.word	0x00000000
        /*0020*/ 	.short	0x0004
        /*0022*/ 	.short	0x001c
        /*0024*/ 	.byte	0x00, 0xf0, 0x11, 0x00


	//----- nvinfo : EIATTR_KPARAM_INFO
	.align		4
.L_53:
        /*0028*/ 	.byte	0x04, 0x17
        /*002a*/ 	.short	(.L_55 - .L_54)
.L_54:
        /*002c*/ 	.word	0x00000000
        /*0030*/ 	.short	0x0003
        /*0032*/ 	.short	0x0018
        /*0034*/ 	.byte	0x00, 0xf0, 0x11, 0x00


	//----- nvinfo : EIATTR_KPARAM_INFO
	.align		4
.L_55:
        /*0038*/ 	.byte	0x04, 0x17
        /*003a*/ 	.short	(.L_57 - .L_56)
.L_56:
        /*003c*/ 	.word	0x00000000
        /*0040*/ 	.short	0x0002
        /*0042*/ 	.short	0x0010
        /*0044*/ 	.byte	0x00, 0xf5, 0x21, 0x00


	//----- nvinfo : EIATTR_KPARAM_INFO
	.align		4
.L_57:
        /*0048*/ 	.byte	0x04, 0x17
        /*004a*/ 	.short	(.L_59 - .L_58)
.L_58:
        /*004c*/ 	.word	0x00000000
        /*0050*/ 	.short	0x0001
        /*0052*/ 	.short	0x0008
        /*0054*/ 	.byte	0x00, 0xf5, 0x21, 0x00


	//----- nvinfo : EIATTR_KPARAM_INFO
	.align		4
.L_59:
        /*0058*/ 	.byte	0x04, 0x17
        /*005a*/ 	.short	(.L_61 - .L_60)
.L_60:
        /*005c*/ 	.word	0x00000000
        /*0060*/ 	.short	0x0000
        /*0062*/ 	.short	0x0000
        /*0064*/ 	.byte	0x00, 0xf5, 0x21, 0x00


	//----- nvinfo : EIATTR_SPARSE_MMA_MASK
	.align		4
.L_61:
        /*0068*/ 	.byte	0x03, 0x50
        /*006a*/ 	.short	0x0000


	//----- nvinfo : EIATTR_MAXREG_COUNT
	.align		4
        /*006c*/ 	.byte	0x03, 0x1b
        /*006e*/ 	.short	0x00ff


	//----- nvinfo : EIATTR_MERCURY_ISA_VERSION
	.align		4
        /*0070*/ 	.byte	0x03, 0x5f
        /*0072*/ 	.short	0x0101


	//----- nvinfo : EIATTR_VRC_CTA_INIT_COUNT
	.align		4
        /*0074*/ 	.byte	0x02, 0x4a
	.zero		1
	.zero		1


	//----- nvinfo : EIATTR_EXIT_INSTR_OFFSETS
	.align		4
        /*0078*/ 	.byte	0x04, 0x1c
        /*007a*/ 	.short	(.L_63 - .L_62)


	//   ....[0]....
.L_62:
        /*007c*/ 	.word	0x000000d0


	//   ....[1]....
        /*0080*/ 	.word	0x000008f0


	//----- nvinfo : EIATTR_CBANK_PARAM_SIZE
	.align		4
.L_63:
        /*0084*/ 	.byte	0x03, 0x19
        /*0086*/ 	.short	0x0024


	//----- nvinfo : EIATTR_PARAM_CBANK
	.align		4
        /*0088*/ 	.byte	0x04, 0x0a
        /*008a*/ 	.short	(.L_65 - .L_64)
	.align		4
.L_64:
        /*008c*/ 	.word	index@(.nv.constant0.matmul2D)
        /*0090*/ 	.short	0x0380
        /*0092*/ 	.short	0x0024


	//----- nvinfo : EIATTR_SW_WAR
	.align		4
.L_65:
        /*0094*/ 	.byte	0x04, 0x36
        /*0096*/ 	.short	(.L_67 - .L_66)
.L_66:
        /*0098*/ 	.word	0x00000008
.L_67:


//--------------------- .nv.info.sumAxis1         --------------------------
	.section	.nv.info.sumAxis1,"",@"SHT_CUDA_INFO"
	.sectionflags	@""
	.align	4


	//----- nvinfo : EIATTR_CUDA_API_VERSION
	.align		4
        /*0000*/ 	.byte	0x04, 0x37
        /*0002*/ 	.short	(.L_69 - .L_68)
.L_68:
        /*0004*/ 	.word	0x00000082


	//----- nvinfo : EIATTR_KPARAM_INFO
	.align		4
.L_69:
        /*0008*/ 	.byte	0x04, 0x17
        /*000a*/ 	.short	(.L_71 - .L_70)
.L_70:
        /*000c*/ 	.word	0x00000000
        /*0010*/ 	.short	0x0003
        /*0012*/ 	.short	0x0014
        /*0014*/ 	.byte	0x00, 0xf0, 0x11, 0x00


	//----- nvinfo : EIATTR_KPARAM_INFO
	.align		4
.L_71:
        /*0018*/ 	.byte	0x04, 0x17
        /*001a*/ 	.short	(.L_73 - .L_72)
.L_72:
        /*001c*/ 	.word	0x00000000
        /*0020*/ 	.short	0x0002
        /*0022*/ 	.short	0x0010
        /*0024*/ 	.byte	0x00, 0xf0, 0x11, 0x00


	//----- nvinfo : EIATTR_KPARAM_INFO
	.align		4
.L_73:
        /*0028*/ 	.byte	0x04, 0x17
        /*002a*/ 	.short	(.L_75 - .L_74)
.L_74:
        /*002c*/ 	.word	0x00000000
        /*0030*/ 	.short	0x0001
        /*0032*/ 	.short	0x0008
        /*0034*/ 	.byte	0x00, 0xf5, 0x21, 0x00


	//----- nvinfo : EIATTR_KPARAM_INFO
	.align		4
.L_75:
        /*0038*/ 	.byte	0x04, 0x17
        /*003a*/ 	.short	(.L_77 - .L_76)
.L_76:
        /*003c*/ 	.word	0x00000000
        /*0040*/ 	.short	0x0000
        /*0042*/ 	.short	0x0000
        /*0044*/ 	.byte	0x00, 0xf5, 0x21, 0x00


	//----- nvinfo : EIATTR_SPARSE_MMA_MASK
	.align		4
.L_77:
        /*0048*/ 	.byte	0x03, 0x50
        /*004a*/ 	.short	0x0000


	//----- nvinfo : EIATTR_MAXREG_COUNT
	.align		4
        /*004c*/ 	.byte	0x03, 0x1b
        /*004e*/ 	.short	0x00ff


	//----- nvinfo : EIATTR_MERCURY_ISA_VERSION
	.align		4
        /*0050*/ 	.byte	0x03, 0x5f
        /*0052*/ 	.short	0x0101


	//----- nvinfo : EIATTR_VRC_CTA_INIT_COUNT
	.align		4
        /*0054*/ 	.byte	0x02, 0x4a
	.zero		1
	.zero		1


	//----- nvinfo : EIATTR_EXIT_INSTR_OFFSETS
	.align		4
        /*0058*/ 	.byte	0x04, 0x1c
        /*005a*/ 	.short	(.L_79 - .L_78)


	//   ....[0]....
.L_78:
        /*005c*/ 	.word	0x00000070


	//   ....[1]....
        /*0060*/ 	.word	0x000007a0


	//----- nvinfo : EIATTR_CBANK_PARAM_SIZE
	.align		4
.L_79:
        /*0064*/ 	.byte	0x03, 0x19
        /*0066*/ 	.short	0x0018


	//----- nvinfo : EIATTR_PARAM_CBANK
	.align		4
        /*0068*/ 	.byte	0x04, 0x0a
        /*006a*/ 	.short	(.L_81 - .L_80)
	.align		4
.L_80:
        /*006c*/ 	.word	index@(.nv.constant0.sumAxis1)
        /*0070*/ 	.short	0x0380
        /*0072*/ 	.short	0x0018


	//----- nvinfo : EIATTR_SW_WAR
	.align		4
.L_81:
        /*0074*/ 	.byte	0x04, 0x36
        /*0076*/ 	.short	(.L_83 - .L_82)
.L_82:
        /*0078*/ 	.word	0x00000008
.L_83:


//--------------------- .nv.info.sumAxis0         --------------------------
	.section	.nv.info.sumAxis0,"",@"SHT_CUDA_INFO"
	.sectionflags	@""
	.align	4


	//----- nvinfo : EIATTR_CUDA_API_VERSION
	.align		4
        /*0000*/ 	.byte	0x04, 0x37
        /*0002*/ 	.short	(.L_85 - .L_84)
.L_84:
        /*0004*/ 	.word	0x00000082


	//----- nvinfo : EIATTR_KPARAM_INFO
	.align		4
.L_85:
        /*0008*/ 	.byte	0x04, 0x17
        /*000a*/ 	.short	(.L_87 - .L_86)
.L_86:
        /*000c*/ 	.word	0x00000000
        /*0010*/ 	.short	0x0003
        /*0012*/ 	.short	0x0014
        /*0014*/ 	.byte	0x00, 0xf0, 0x11, 0x00


	//----- nvinfo : EIATTR_KPARAM_INFO
	.align		4
.L_87:
        /*0018*/ 	.byte	0x04, 0x17
        /*001a*/ 	.short	(.L_89 - .L_88)
.L_88:
        /*001c*/ 	.word	0x00000000
        /*0020*/ 	.short	0x0002
        /*0022*/ 	.short	0x0010
        /*0024*/ 	.byte	0x00, 0xf0, 0x11, 0x00


	//----- nvinfo : EIATTR_KPARAM_INFO
	.align		4
.L_89:
        /*0028*/ 	.byte	0x04, 0x17
        /*002a*/ 	.short	(.L_91 - .L_90)
.L_90:
        /*002c*/ 	.word	0x00000000
        /*0030*/ 	.short	0x0001
        /*0032*/ 	.short	0x0008
        /*0034*/ 	.byte	0x00, 0xf5, 0x21, 0x00


	//----- nvinfo : EIATTR_KPARAM_INFO
	.align		4
.L_91:
        /*0038*/ 	.byte	0x04, 0x17
        /*003a*/ 	.short	(.L_93 - .L_92)
.L_92:
        /*003c*/ 	.word	0x00000000
        /*0040*/ 	.short	0x0000
        /*0042*/ 	.short	0x0000
        /*0044*/ 	.byte	0x00, 0xf5, 0x21, 0x00


	//----- nvinfo : EIATTR_SPARSE_MMA_MASK
	.align		4
.L_93:
        /*0048*/ 	.byte	0x03, 0x50
        /*004a*/ 	.short	0x0000


	//----- nvinfo : EIATTR_MAXREG_COUNT
	.align		4
        /*004c*/ 	.byte	0x03, 0x1b
        /*004e*/ 	.short	0x00ff


	//----- nvinfo : EIATTR_MERCURY_ISA_VERSION
	.align		4
        /*0050*/ 	.byte	0x03, 0x5f
        /*0052*/ 	.short	0x0101


	//----- nvinfo : EIATTR_VRC_CTA_INIT_COUNT
	.align		4
        /*0054*/ 	.byte	0x02, 0x4a
	.zero		1
	.zero		1


	//----- nvinfo : EIATTR_EXIT_INSTR_OFFSETS
	.align		4
        /*0058*/ 	.byte	0x04, 0x1c
        /*005a*/ 	.short	(.L_95 - .L_94)


	//   ....[0]....
.L_94:
        /*005c*/ 	.word	0x00000070


	//   ....[1]....
        /*0060*/ 	.word	0x000008e0


	//----- nvinfo : EIATTR_CBANK_PARAM_SIZE
	.align		4
.L_95:
        /*0064*/ 	.byte	0x03, 0x19
        /*0066*/ 	.short	0x0018


	//----- nvinfo : EIATTR_PARAM_CBANK
	.align		4
        /*0068*/ 	.byte	0x04, 0x0a
        /*006a*/ 	.short	(.L_97 - .L_96)
	.align		4
.L_96:
        /*006c*/ 	.word	index@(.nv.constant0.sumAxis0)
        /*0070*/ 	.short	0x0380
        /*0072*/ 	.short	0x0018


	//----- nvinfo : EIATTR_SW_WAR
	.align		4
.L_97:
        /*0074*/ 	.byte	0x04, 0x36
        /*0076*/ 	.short	(.L_99 - .L_98)
.L_98:
        /*0078*/ 	.word	0x00000008
.L_99:


//--------------------- .nv.info.transpose2D      --------------------------
	.section	.nv.info.transpose2D,"",@"SHT_CUDA_INFO"
	.sectionflags	@""
	.align	4


	//----- nvinfo : EIATTR_CUDA_API_VERSION
	.align		4
        /*0000*/ 	.byte	0x04, 0x37
        /*0002*/ 	.short	(.L_101 - .L_100)
.L_100:
        /*0004*/ 	.word	0x00000082


	//----- nvinfo : EIATTR_KPARAM_INFO
	.align		4
.L_101:
        /*0008*/ 	.byte	0x04, 0x17
        /*000a*/ 	.short	(.L_103 - .L_102)
.L_102:
        /*000c*/ 	.word	0x00000000
        /*0010*/ 	.short	0x0003
        /*0012*/ 	.short	0x0014
        /*0014*/ 	.byte	0x00, 0xf0, 0x11, 0x00


	//----- nvinfo : EIATTR_KPARAM_INFO
	.align		4
.L_103:
        /*0018*/ 	.byte	0x04, 0x17
        /*001a*/ 	.short	(.L_105 - .L_104)
.L_104:
        /*001c*/ 	.word	0x00000000
        /*0020*/ 	.short	0x0002
        /*0022*/ 	.short	0x0010
        /*0024*/ 	.byte	0x00, 0xf0, 0x11, 0x00


	//----- nvinfo : EIATTR_KPARAM_INFO
	.align		4
.L_105:
        /*0028*/ 	.byte	0x04, 0x17
        /*002a*/ 	.short	(.L_107 - .L_106)
.L_106:
        /*002c*/ 	.word	0x00000000
        /*0030*/ 	.short	0x0001
        /*0032*/ 	.short	0x0008
        /*0034*/ 	.byte	0x00, 0xf5, 0x21, 0x00


	//----- nvinfo : EIATTR_KPARAM_INFO
	.align		4
.L_107:
        /*0038*/ 	.byte	0x04, 0x17
        /*003a*/ 	.short	(.L_109 - .L_108)
.L_108:
        /*003c*/ 	.word	0x00000000
        /*0040*/ 	.short	0x0000
        /*0042*/ 	.short	0x0000
        /*0044*/ 	.byte	0x00, 0xf5, 0x21, 0x00


	//----- nvinfo : EIATTR_SPARSE_MMA_MASK
	.align		4
.L_109:
        /*0048*/ 	.byte	0x03, 0x50
        /*004a*/ 	.short	0x0000


	//----- nvinfo : EIATTR_MAXREG_COUNT
	.align		4
        /*004c*/ 	.byte	0x03, 0x1b
        /*004e*/ 	.short	0x00ff


	//----- nvinfo : EIATTR_MERCURY_ISA_VERSION
	.align		4
        /*0050*/ 	.byte	0x03, 0x5f
        /*0052*/ 	.short	0x0101


	//----- nvinfo : EIATTR_VRC_CTA_INIT_COUNT
	.align		4
        /*0054*/ 	.byte	0x02, 0x4a
	.zero		1
	.zero		1


	//----- nvinfo : EIATTR_EXIT_INSTR_OFFSETS
	.align		4
        /*0058*/ 	.byte	0x04, 0x1c
        /*005a*/ 	.short	(.L_111 - .L_110)


	//   ....[0]....
.L_110:
        /*005c*/ 	.word	0x000000c0


	//   ....[1]....
        /*0060*/ 	.word	0x00000160


	//----- nvinfo : EIATTR_CBANK_PARAM_SIZE
	.align		4
.L_111:
        /*0064*/ 	.byte	0x03, 0x19
        /*0066*/ 	.short	0x0018


	//----- nvinfo : EIATTR_PARAM_CBANK
	.align		4
        /*0068*/ 	.byte	0x04, 0x0a
        /*006a*/ 	.short	(.L_113 - .L_112)
	.align		4
.L_112:
        /*006c*/ 	.word	index@(.nv.constant0.transpose2D)
        /*0070*/ 	.short	0x0380
        /*0072*/ 	.short	0x0018


	//----- nvinfo : EIATTR_SW_WAR
	.align		4
.L_113:
        /*0074*/ 	.byte	0x04, 0x36
        /*0076*/ 	.short	(.L_115 - .L_114)
.L_114:
        /*0078*/ 	.word	0x00000008
.L_115:


//--------------------- .nv.callgraph             --------------------------
	.section	.nv.callgraph,"",@"SHT_CUDA_CALLGRAPH"
	.align	4
	.sectionentsize	8
	.align		4
        /*0000*/ 	.word	0x00000000
	.align		4
        /*0004*/ 	.word	0xffffffff
	.align		4
        /*0008*/ 	.word	0x00000000
	.align		4
        /*000c*/ 	.word	0xfffffffe
	.align		4
        /*0010*/ 	.word	0x00000000
	.align		4
        /*0014*/ 	.word	0xfffffffd
	.align		4
        /*0018*/ 	.word	0x00000000
	.align		4
        /*001c*/ 	.word	0xfffffffc


//--------------------- .text.addBias2D           --------------------------
	.section	.text.addBias2D,"ax",@progbits
	.align	128
        .global         addBias2D
        .type           addBias2D,@function
        .size           addBias2D,(.L_x_21 - addBias2D)
        .other          addBias2D,@"STO_CUDA_ENTRY STV_DEFAULT"
addBias2D:
.text.addBias2D:
[----:B------:R-:W-:Y:S01]  /*0000*/  LDC R1, c[0x0][0x37c] ;  /* 0x0000df00ff017b82 */ /* 0x000fe20000000800 */
[----:B------:R-:W0:Y:S07]  /*0010*/  S2R R2, SR_TID.X ;  /* 0x0000000000027919 */ /* 0x000e2e0000002100 */
[----:B------:R-:W1:Y:S01]  /*0020*/  LDC R0, c[0x0][0x364] ;  /* 0x0000d900ff007b82 */ /* 0x000e620000000800 */
[----:B------:R-:W2:Y:S01]  /*0030*/  LDCU.64 UR6, c[0x0][0x398] ;  /* 0x00007300ff0677ac */ /* 0x000ea20008000a00 */
[----:B------:R-:W1:Y:S06]  /*0040*/  S2R R3, SR_TID.Y ;  /* 0x0000000000037919 */ /* 0x000e6c0000002200 */
[----:B------:R-:W0:Y:S08]  /*0050*/  S2UR UR5, SR_CTAID.X ;  /* 0x00000000000579c3 */ /* 0x000e300000002500 */
[----:B------:R-:W0:Y:S08]  /*0060*/  LDC R7, c[0x0][0x360] ;  /* 0x0000d800ff077b82 */ /* 0x000e300000000800 */
[----:B------:R-:W1:Y:S01]  /*0070*/  S2UR UR4, SR_CTAID.Y ;  /* 0x00000000000479c3 */ /* 0x000e620000002600 */
[----:B0-----:R-:W-:-:S05]  /*0080*/  IMAD R7, R7, UR5, R2 ;  /* 0x0000000507077c24 */ /* 0x001fca000f8e0202 */
[----:B--2---:R-:W-:Y:S01]  /*0090*/  ISETP.GE.AND P0, PT, R7, UR7, PT ;  /* 0x0000000707007c0c */ /* 0x004fe2000bf06270 */
[----:B-1----:R-:W-:-:S05]  /*00a0*/  IMAD R0, R0, UR4, R3 ;  /* 0x0000000400007c24 */ /* 0x002fca000f8e0203 */
[----:B------:R-:W-:-:S13]  /*00b0*/  ISETP.GE.OR P0, PT, R0, UR6, P0 ;  /* 0x0000000600007c0c */ /* 0x000fda0008706670 */
[----:B------:R-:W-:Y:S05]  /*00c0*/  @P0 EXIT ;  /* 0x000000000000094d */ /* 0x000fea0003800000 */
[----:B------:R-:W0:Y:S01]  /*00d0*/  LDC.64 R4, c[0x0][0x388] ;  /* 0x0000e200ff047b82 */ /* 0x000e220000000a00 */
[----:B------:R-:W1:Y:S01]  /*00e0*/  LDCU.64 UR4, c[0x0][0x358] ;  /* 0x00006b00ff0477ac */ /* 0x000e620008000a00 */
[----:B------:R-:W-:-:S06]  /*00f0*/  IMAD R9, R0, UR7, R7 ;  /* 0x0000000700097c24 */ /* 0x000fcc000f8e0207 */
[----:B------:R-:W2:Y:S01]  /*0100*/  LDC.64 R2, c[0x0][0x380] ;  /* 0x0000e000ff027b82 */ /* 0x000ea20000000a00 */
[----:B0-----:R-:W-:-:S07]  /*0110*/  IMAD.WIDE R4, R7, 0x4, R4 ;  /* 0x0000000407047825 */ /* 0x001fce00078e0204 */
[----:B------:R-:W0:Y:S01]  /*0120*/  LDC.64 R6, c[0x0][0x390] ;  /* 0x0000e400ff067b82 */ /* 0x000e220000000a00 */
[----:B-1----:R-:W3:Y:S01]  /*0130*/  LDG.E R5, desc[UR4][R4.64] ;  /* 0x0000000404057981 */ /* 0x002ee2000c1e1900 */
[----:B--2---:R-:W-:-:S06]  /*0140*/  IMAD.WIDE R2, R9, 0x4, R2 ;  /* 0x0000000409027825 */ /* 0x004fcc00078e0202 */
[----:B------:R-:W3:Y:S01]  /*0150*/  LDG.E R2, desc[UR4][R2.64] ;  /* 0x0000000402027981 */ /* 0x000ee2000c1e1900 */
[----:B0-----:R-:W-:-:S04]  /*0160*/  IMAD.WIDE R6, R9, 0x4, R6 ;  /* 0x0000000409067825 */ /* 0x001fc800078e0206 */
[----:B---3--:R-:W-:-:S05]  /*0170*/  FADD R9, R2, R5 ;  /* 0x0000000502097221 */ /* 0x008fca0000000000 */
[----:B------:R-:W-:Y:S01]  /*0180*/  STG.E desc[UR4][R6.64], R9 ;  /* 0x0000000906007986 */ /* 0x000fe2000c101904 */
[----:B------:R-:W-:Y:S05]  /*0190*/  EXIT ;  /* 0x000000000000794d */ /* 0x000fea0003800000 */
.L_x_0:
[----:B------:R-:W-:-:S00]  /*01a0*/  BRA `(.L_x_0) ;  /* 0xfffffffc00fc7947 */ /* 0x000fc0000383ffff */
[----:B------:R-:W-:-:S00]  /*01b0*/  NOP ;  /* 0x0000000000007918 */ /* 0x000fc00000000000 */
        /* <DEDUP_REMOVED lines=12> */
.L_x_21:


//--------------------- .text.matmul2D            --------------------------
	.section	.text.matmul2D,"ax",@progbits
	.align	128
        .global         matmul2D
        .type           matmul2D,@function
        .size           matmul2D,(.L_x_22 - matmul2D)
        .other          matmul2D,@"STO_CUDA_ENTRY STV_DEFAULT"
matmul2D:
.text.matmul2D:
[----:B------:R-:W-:Y:S01]  /*0000*/  LDC R1, c[0x0][0x37c] ;  /* 0x0000df00ff017b82 */ /* 0x000fe20000000800 */
[----:B------:R-:W0:Y:S07]  /*0010*/  S2R R5, SR_TID.X ;  /* 0x0000000000057919 */ /* 0x000e2e0000002100 */
[----:B------:R-:W1:Y:S01]  /*0020*/  LDC R16, c[0x0][0x364] ;  /* 0x0000d900ff107b82 */ /* 0x000e620000000800 */
[----:B------:R-:W2:Y:S01]  /*0030*/  LDCU UR6, c[0x0][0x398] ;  /* 0x00007300ff0677ac */ /* 0x000ea20008000800 */
[----:B------:R-:W1:Y:S06]  /*0040*/  S2R R3, SR_TID.Y ;  /* 0x0000000000037919 */ /* 0x000e6c0000002200 */
[----:B------:R-:W0:Y:S08]  /*0050*/  S2UR UR5, SR_CTAID.X ;  /* 0x00000000000579c3 */ /* 0x000e300000002500 */
[----:B------:R-:W0:Y:S08]  /*0060*/  LDC R0, c[0x0][0x360] ;  /* 0x0000d800ff007b82 */ /* 0x000e300000000800 */
[----:B------:R-:W1:Y:S08]  /*0070*/  S2UR UR4, SR_CTAID.Y ;  /* 0x00000000000479c3 */ /* 0x000e700000002600 */
[----:B------:R-:W3:Y:S01]  /*0080*/  LDC R17, c[0x0][0x3a0] ;  /* 0x0000e800ff117b82 */ /* 0x000ee20000000800 */
[----:B0-----:R-:W-:-:S02]  /*0090*/  IMAD R0, R0, UR5, R5 ;  /* 0x0000000500007c24 */ /* 0x001fc4000f8e0205 */
[----:B-1----:R-:W-:-:S03]  /*00a0*/  IMAD R16, R16, UR4, R3 ;  /* 0x0000000410107c24 */ /* 0x002fc6000f8e0203 */
[----:B---3--:R-:W-:-:S04]  /*00b0*/  ISETP.GE.AND P0, PT, R0, R17, PT ;  /* 0x000000110000720c */ /* 0x008fc80003f06270 */
[----:B--2---:R-:W-:-:S13]  /*00c0*/  ISETP.GE.OR P0, PT, R16, UR6, P0 ;  /* 0x0000000610007c0c */ /* 0x004fda0008706670 */
[----:B------:R-:W-:Y:S05]  /*00d0*/  @P0 EXIT ;  /* 0x000000000000094d */ /* 0x000fea0003800000 */
[----:B------:R-:W0:Y:S01]  /*00e0*/  LDC R19, c[0x0][0x39c] ;  /* 0x0000e700ff137b82 */ /* 0x000e220000000800 */
[----:B------:R-:W1:Y:S01]  /*00f0*/  LDCU.64 UR4, c[0x0][0x358] ;  /* 0x00006b00ff0477ac */ /* 0x000e620008000a00 */
[----:B------:R-:W-:Y:S01]  /*0100*/  HFMA2 R24, -RZ, RZ, 0, 0 ;  /* 0x00000000ff187431 */ /* 0x000fe200000001ff */
[----:B0-----:R-:W-:-:S13]  /*0110*/  ISETP.GE.AND P0, PT, R19, 0x1, PT ;  /* 0x000000011300780c */ /* 0x001fda0003f06270 */
[----:B-1----:R-:W-:Y:S05]  /*0120*/  @!P0 BRA `(.L_x_1) ;  /* 0x0000000400e08947 */ /* 0x002fea0003800000 */
[C---:B------:R-:W-:Y:S01]  /*0130*/  ISETP.GE.U32.AND P1, PT, R19.reuse, 0x8, PT ;  /* 0x000000081300780c */ /* 0x040fe20003f26070 */
[----:B------:R-:W-:Y:S01]  /*0140*/  IMAD R20, R16, R19, RZ ;  /* 0x0000001310147224 */ /* 0x000fe200078e02ff */
[----:B------:R-:W-:Y:S02]  /*0150*/  LOP3.LUT R27, R19, 0x7, RZ, 0xc0, !PT ;  /* 0x00000007131b7812 */ /* 0x000fe400078ec0ff */
[----:B------:R-:W-:Y:S02]  /*0160*/  MOV R24, RZ ;  /* 0x000000ff00187202 */ /* 0x000fe40000000f00 */
[----:B------:R-:W-:Y:S02]  /*0170*/  ISETP.NE.AND P0, PT, R27, RZ, PT ;  /* 0x000000ff1b00720c */ /* 0x000fe40003f05270 */
[----:B------:R-:W-:-:S05]  /*0180*/  MOV R21, RZ ;  /* 0x000000ff00157202 */ /* 0x000fca0000000f00 */
[----:B------:R-:W-:Y:S06]  /*0190*/  @!P1 BRA `(.L_x_2) ;  /* 0x0000000000c49947 */ /* 0x000fec0003800000 */
[----:B------:R-:W0:Y:S01]  /*01a0*/  LDC.64 R2, c[0x0][0x380] ;  /* 0x0000e000ff027b82 */ /* 0x000e220000000a00 */
[----:B------:R-:W-:Y:S02]  /*01b0*/  LOP3.LUT R21, R19, 0x7ffffff8, RZ, 0xc0, !PT ;  /* 0x7ffffff813157812 */ /* 0x000fe400078ec0ff */
[----:B------:R-:W-:Y:S02]  /*01c0*/  MOV R24, RZ ;  /* 0x000000ff00187202 */ /* 0x000fe40000000f00 */
[----:B------:R-:W-:Y:S02]  /*01d0*/  MOV R18, R0 ;  /* 0x0000000000127202 */ /* 0x000fe40000000f00 */
[----:B------:R-:W-:Y:S01]  /*01e0*/  IADD3 R22, PT, PT, -R21, RZ, RZ ;  /* 0x000000ff15167210 */ /* 0x000fe20007ffe1ff */
[----:B0-----:R-:W-:-:S03]  /*01f0*/  IMAD.WIDE.U32 R2, R20, 0x4, R2 ;  /* 0x0000000414027825 */ /* 0x001fc600078e0002 */
[----:B------:R-:W-:-:S04]  /*0200*/  IADD3 R4, P1, PT, R2, 0x10, RZ ;  /* 0x0000001002047810 */ /* 0x000fc80007f3e0ff */
[----:B------:R-:W-:-:S09]  /*0210*/  IADD3.X R5, PT, PT, RZ, R3, RZ, P1, !PT ;  /* 0x00000003ff057210 */ /* 0x000fd20000ffe4ff */
.L_x_3:
[----:B------:R-:W0:Y:S01]  /*0220*/  LDC.64 R14, c[0x0][0x388] ;  /* 0x0000e200ff0e7b82 */ /* 0x000e220000000a00 */
[----:B------:R-:W-:Y:S02]  /*0230*/  MOV R2, R4 ;  /* 0x0000000400027202 */ /* 0x000fe40000000f00 */
[----:B------:R-:W-:-:S05]  /*0240*/  MOV R3, R5 ;  /* 0x0000000500037202 */ /* 0x000fca0000000f00 */
[----:B------:R-:W2:Y:S04]  /*0250*/  LDG.E R25, desc[UR4][R2.64+-0x10] ;  /* 0xfffff00402197981 */ /* 0x000ea8000c1e1900 */
[----:B------:R-:W3:Y:S04]  /*0260*/  LDG.E R23, desc[UR4][R2.64+-0xc] ;  /* 0xfffff40402177981 */ /* 0x000ee8000c1e1900 */
[----:B------:R-:W4:Y:S04]  /*0270*/  LDG.E R29, desc[UR4][R2.64+-0x8] ;  /* 0xfffff804021d7981 */ /* 0x000f28000c1e1900 */
[----:B------:R-:W5:Y:S01]  /*0280*/  LDG.E R28, desc[UR4][R2.64+-0x4] ;  /* 0xfffffc04021c7981 */ /* 0x000f62000c1e1900 */
[----:B0-----:R-:W-:-:S05]  /*0290*/  IMAD.WIDE R14, R18, 0x4, R14 ;  /* 0x00000004120e7825 */ /* 0x001fca00078e020e */
[----:B------:R0:W2:Y:S01]  /*02a0*/  LDG.E R26, desc[UR4][R14.64] ;  /* 0x000000040e1a7981 */ /* 0x0000a2000c1e1900 */
[----:B------:R-:W-:-:S04]  /*02b0*/  IMAD.WIDE R12, R17, 0x4, R14 ;  /* 0x00000004110c7825 */ /* 0x000fc800078e020e */
[C---:B------:R-:W-:Y:S02]  /*02c0*/  IMAD.WIDE R4, R17.reuse, 0x4, R12 ;  /* 0x0000000411047825 */ /* 0x040fe400078e020c */
[----:B------:R-:W3:Y:S02]  /*02d0*/  LDG.E R12, desc[UR4][R12.64] ;  /* 0x000000040c0c7981 */ /* 0x000ee4000c1e1900 */
[C---:B------:R-:W-:Y:S02]  /*02e0*/  IMAD.WIDE R8, R17.reuse, 0x4, R4 ;  /* 0x0000000411087825 */ /* 0x040fe400078e0204 */
[----:B------:R-:W4:Y:S02]  /*02f0*/  LDG.E R4, desc[UR4][R4.64] ;  /* 0x0000000404047981 */ /* 0x000f24000c1e1900 */
[C---:B------:R-:W-:Y:S02]  /*0300*/  IMAD.WIDE R6, R17.reuse, 0x4, R8 ;  /* 0x0000000411067825 */ /* 0x040fe400078e0208 */
[----:B------:R-:W5:Y:S02]  /*0310*/  LDG.E R8, desc[UR4][R8.64] ;  /* 0x0000000408087981 */ /* 0x000f64000c1e1900 */
[----:B------:R-:W-:-:S02]  /*0320*/  IMAD.WIDE R10, R17, 0x4, R6 ;  /* 0x00000004110a7825 */ /* 0x000fc400078e0206 */
[----:B------:R-:W5:Y:S04]  /*0330*/  LDG.E R5, desc[UR4][R2.64] ;  /* 0x0000000402057981 */ /* 0x000f68000c1e1900 */
[----:B------:R-:W5:Y:S01]  /*0340*/  LDG.E R6, desc[UR4][R6.64] ;  /* 0x0000000406067981 */ /* 0x000f62000c1e1900 */
[----:B0-----:R-:W-:-:S03]  /*0350*/  IMAD.WIDE R14, R17, 0x4, R10 ;  /* 0x00000004110e7825 */ /* 0x001fc600078e020a */
[----:B------:R-:W5:Y:S04]  /*0360*/  LDG.E R10, desc[UR4][R10.64] ;  /* 0x000000040a0a7981 */ /* 0x000f68000c1e1900 */
[----:B------:R-:W5:Y:S04]  /*0370*/  LDG.E R13, desc[UR4][R14.64] ;  /* 0x000000040e0d7981 */ /* 0x000f68000c1e1900 */
[----:B------:R-:W5:Y:S04]  /*0380*/  LDG.E R7, desc[UR4][R2.64+0x4] ;  /* 0x0000040402077981 */ /* 0x000f68000c1e1900 */
[----:B------:R-:W5:Y:S01]  /*0390*/  LDG.E R9, desc[UR4][R2.64+0xc] ;  /* 0x00000c0402097981 */ /* 0x000f62000c1e1900 */
[----:B--2---:R-:W-:Y:S01]  /*03a0*/  FFMA R26, R25, R26, R24 ;  /* 0x0000001a191a7223 */ /* 0x004fe20000000018 */
[----:B------:R-:W-:-:S02]  /*03b0*/  IMAD.WIDE R24, R17, 0x4, R14 ;  /* 0x0000000411187825 */ /* 0x000fc400078e020e */
[----:B------:R-:W2:Y:S04]  /*03c0*/  LDG.E R14, desc[UR4][R2.64+0x8] ;  /* 0x00000804020e7981 */ /* 0x000ea8000c1e1900 */
[----:B------:R-:W2:Y:S01]  /*03d0*/  LDG.E R24, desc[UR4][R24.64] ;  /* 0x0000000418187981 */ /* 0x000ea2000c1e1900 */
[----:B---3--:R-:W-:Y:S01]  /*03e0*/  FFMA R12, R23, R12, R26 ;  /* 0x0000000c170c7223 */ /* 0x008fe2000000001a */
[----:B------:R-:W-:-:S03]  /*03f0*/  IADD3 R22, PT, PT, R22, 0x8, RZ ;  /* 0x0000000816167810 */ /* 0x000fc60007ffe0ff */
[----:B----4-:R-:W-:Y:S01]  /*0400*/  FFMA R29, R29, R4, R12 ;  /* 0x000000041d1d7223 */ /* 0x010fe2000000000c */
[----:B------:R-:W-:-:S03]  /*0410*/  ISETP.NE.AND P1, PT, R22, RZ, PT ;  /* 0x000000ff1600720c */ /* 0x000fc60003f25270 */
[----:B-----5:R-:W-:Y:S01]  /*0420*/  FFMA R8, R28, R8, R29 ;  /* 0x000000081c087223 */ /* 0x020fe2000000001d */
[----:B------:R-:W-:-:S03]  /*0430*/  IADD3 R4, P2, PT, R2, 0x20, RZ ;  /* 0x0000002002047810 */ /* 0x000fc60007f5e0ff */
[----:B------:R-:W-:Y:S01]  /*0440*/  FFMA R6, R5, R6, R8 ;  /* 0x0000000605067223 */ /* 0x000fe20000000008 */
[----:B------:R-:W-:Y:S02]  /*0450*/  IADD3.X R5, PT, PT, RZ, R3, RZ, P2, !PT ;  /* 0x00000003ff057210 */ /* 0x000fe400017fe4ff */
[----:B------:R-:W-:Y:S01]  /*0460*/  LEA R18, R17, R18, 0x3 ;  /* 0x0000001211127211 */ /* 0x000fe200078e18ff */
[----:B------:R-:W-:-:S04]  /*0470*/  FFMA R7, R7, R10, R6 ;  /* 0x0000000a07077223 */ /* 0x000fc80000000006 */
[----:B--2---:R-:W-:-:S04]  /*0480*/  FFMA R14, R14, R13, R7 ;  /* 0x0000000d0e0e7223 */ /* 0x004fc80000000007 */
[----:B------:R-:W-:Y:S01]  /*0490*/  FFMA R24, R9, R24, R14 ;  /* 0x0000001809187223 */ /* 0x000fe2000000000e */
[----:B------:R-:W-:Y:S06]  /*04a0*/  @P1 BRA `(.L_x_3) ;  /* 0xfffffffc005c1947 */ /* 0x000fec000383ffff */
.L_x_2:
[----:B------:R-:W-:Y:S05]  /*04b0*/  @!P0 BRA `(.L_x_1) ;  /* 0x0000000000fc8947 */ /* 0x000fea0003800000 */
[----:B------:R-:W-:Y:S02]  /*04c0*/  ISETP.GE.U32.AND P1, PT, R27, 0x4, PT ;  /* 0x000000041b00780c */ /* 0x000fe40003f26070 */
[----:B------:R-:W-:-:S04]  /*04d0*/  LOP3.LUT R14, R19, 0x3, RZ, 0xc0, !PT ;  /* 0x00000003130e7812 */ /* 0x000fc800078ec0ff */
[----:B------:R-:W-:-:S07]  /*04e0*/  ISETP.NE.AND P0, PT, R14, RZ, PT ;  /* 0x000000ff0e00720c */ /* 0x000fce0003f05270 */
[----:B------:R-:W-:Y:S06]  /*04f0*/  @!P1 BRA `(.L_x_4) ;  /* 0x00000000006c9947 */ /* 0x000fec0003800000 */
[----:B------:R-:W0:Y:S01]  /*0500*/  LDC.64 R4, c[0x0][0x388] ;  /* 0x0000e200ff047b82 */ /* 0x000e220000000a00 */
[----:B------:R-:W1:Y:S01]  /*0510*/  LDCU.64 UR6, c[0x0][0x380] ;  /* 0x00007000ff0677ac */ /* 0x000e620008000a00 */
[----:B------:R-:W-:Y:S01]  /*0520*/  IMAD R7, R21, R17, R0 ;  /* 0x0000001115077224 */ /* 0x000fe200078e0200 */
[CC--:B------:R-:W-:Y:S02]  /*0530*/  IADD3 R3, PT, PT, R20.reuse, R21.reuse, RZ ;  /* 0x0000001514037210 */ /* 0x0c0fe40007ffe0ff */
[----:B------:R-:W-:-:S03]  /*0540*/  IADD3 R8, P1, PT, R20, R21, RZ ;  /* 0x0000001514087210 */ /* 0x000fc60007f3e0ff */
[----:B------:R-:W2:Y:S01]  /*0550*/  LDC.64 R12, c[0x0][0x380] ;  /* 0x0000e000ff0c7b82 */ /* 0x000ea20000000a00 */
[----:B0-----:R-:W-:-:S04]  /*0560*/  IMAD.WIDE R4, R7, 0x4, R4 ;  /* 0x0000000407047825 */ /* 0x001fc800078e0204 */
[----:B------:R-:W-:Y:S02]  /*0570*/  IMAD.WIDE R6, R17, 0x4, R4 ;  /* 0x0000000411067825 */ /* 0x000fe400078e0204 */
[----:B------:R-:W3:Y:S02]  /*0580*/  LDG.E R4, desc[UR4][R4.64] ;  /* 0x0000000404047981 */ /* 0x000ee4000c1e1900 */
[----:B--2---:R-:W-:Y:S01]  /*0590*/  IMAD.WIDE.U32 R12, R3, 0x4, R12 ;  /* 0x00000004030c7825 */ /* 0x004fe200078e000c */
[----:B------:R-:W-:Y:S02]  /*05a0*/  IADD3.X R3, PT, PT, RZ, RZ, RZ, P1, !PT ;  /* 0x000000ffff037210 */ /* 0x000fe40000ffe4ff */
[----:B-1----:R-:W-:-:S03]  /*05b0*/  LEA R2, P1, R8, UR6, 0x2 ;  /* 0x0000000608027c11 */ /* 0x002fc6000f8210ff */
[----:B------:R-:W3:Y:S01]  /*05c0*/  LDG.E R13, desc[UR4][R12.64] ;  /* 0x000000040c0d7981 */ /* 0x000ee2000c1e1900 */
[----:B------:R-:W-:Y:S01]  /*05d0*/  LEA.HI.X R3, R8, UR7, R3, 0x2, P1 ;  /* 0x0000000708037c11 */ /* 0x000fe200088f1403 */
[C---:B------:R-:W-:Y:S02]  /*05e0*/  IMAD.WIDE R8, R17.reuse, 0x4, R6 ;  /* 0x0000000411087825 */ /* 0x040fe400078e0206 */
[----:B------:R-:W2:Y:S04]  /*05f0*/  LDG.E R6, desc[UR4][R6.64] ;  /* 0x0000000406067981 */ /* 0x000ea8000c1e1900 */
[----:B------:R-:W2:Y:S01]  /*0600*/  LDG.E R15, desc[UR4][R2.64+0x4] ;  /* 0x00000404020f7981 */ /* 0x000ea2000c1e1900 */
[----:B------:R-:W-:-:S03]  /*0610*/  IMAD.WIDE R10, R17, 0x4, R8 ;  /* 0x00000004110a7825 */ /* 0x000fc600078e0208 */
[----:B------:R-:W4:Y:S04]  /*0620*/  LDG.E R22, desc[UR4][R8.64] ;  /* 0x0000000408167981 */ /* 0x000f28000c1e1900 */
[----:B------:R-:W4:Y:S04]  /*0630*/  LDG.E R18, desc[UR4][R2.64+0x8] ;  /* 0x0000080402127981 */ /* 0x000f28000c1e1900 */
[----:B------:R-:W5:Y:S04]  /*0640*/  LDG.E R26, desc[UR4][R2.64+0xc] ;  /* 0x00000c04021a7981 */ /* 0x000f68000c1e1900 */
[----:B------:R-:W5:Y:S01]  /*0650*/  LDG.E R10, desc[UR4][R10.64] ;  /* 0x000000040a0a7981 */ /* 0x000f62000c1e1900 */
[----:B------:R-:W-:Y:S01]  /*0660*/  IADD3 R21, PT, PT, R21, 0x4, RZ ;  /* 0x0000000415157810 */ /* 0x000fe20007ffe0ff */
[----:B---3--:R-:W-:-:S04]  /*0670*/  FFMA R24, R13, R4, R24 ;  /* 0x000000040d187223 */ /* 0x008fc80000000018 */
[----:B--2---:R-:W-:-:S04]  /*0680*/  FFMA R15, R15, R6, R24 ;  /* 0x000000060f0f7223 */ /* 0x004fc80000000018 */
[----:B----4-:R-:W-:-:S04]  /*0690*/  FFMA R15, R18, R22, R15 ;  /* 0x00000016120f7223 */ /* 0x010fc8000000000f */
[----:B-----5:R-:W-:-:S07]  /*06a0*/  FFMA R24, R26, R10, R15 ;  /* 0x0000000a1a187223 */ /* 0x020fce000000000f */
.L_x_4:
[----:B------:R-:W-:Y:S05]  /*06b0*/  @!P0 BRA `(.L_x_1) ;  /* 0x00000000007c8947 */ /* 0x000fea0003800000 */
[----:B------:R-:W-:Y:S01]  /*06c0*/  ISETP.NE.AND P1, PT, R14, 0x1, PT ;  /* 0x000000010e00780c */ /* 0x000fe20003f25270 */
[----:B------:R-:W0:Y:S01]  /*06d0*/  LDC.64 R10, c[0x0][0x380] ;  /* 0x0000e000ff0a7b82 */ /* 0x000e220000000a00 */
[----:B------:R-:W-:-:S04]  /*06e0*/  LOP3.LUT R19, R19, 0x1, RZ, 0xc0, !PT ;  /* 0x0000000113137812 */ /* 0x000fc800078ec0ff */
[----:B------:R-:W-:-:S03]  /*06f0*/  ISETP.NE.U32.AND P0, PT, R19, 0x1, PT ;  /* 0x000000011300780c */ /* 0x000fc60003f05070 */
[----:B------:R-:W1:Y:S04]  /*0700*/  LDC.64 R8, c[0x0][0x388] ;  /* 0x0000e200ff087b82 */ /* 0x000e680000000a00 */
[CC--:B------:R-:W-:Y:S02]  /*0710*/  @P1 IADD3 R13, PT, PT, R20.reuse, R21.reuse, RZ ;  /* 0x00000015140d1210 */ /* 0x0c0fe40007ffe0ff */
[----:B------:R-:W-:Y:S02]  /*0720*/  @P1 IADD3 R12, P2, PT, R20, R21, RZ ;  /* 0x00000015140c1210 */ /* 0x000fe40007f5e0ff */
[----:B------:R-:W2:Y:S02]  /*0730*/  @P1 LDC.64 R2, c[0x0][0x380] ;  /* 0x0000e000ff021b82 */ /* 0x000ea40000000a00 */
[----:B------:R-:W-:-:S06]  /*0740*/  @P1 IADD3.X R14, PT, PT, RZ, RZ, RZ, P2, !PT ;  /* 0x000000ffff0e1210 */ /* 0x000fcc00017fe4ff */
[----:B------:R-:W3:Y:S01]  /*0750*/  LDC.64 R4, c[0x0][0x380] ;  /* 0x0000e000ff047b82 */ /* 0x000ee20000000a00 */
[----:B0-----:R-:W-:-:S04]  /*0760*/  @P1 IMAD.WIDE.U32 R10, R13, 0x4, R10 ;  /* 0x000000040d0a1825 */ /* 0x001fc800078e000a */
[C---:B------:R-:W-:Y:S01]  /*0770*/  @P1 IMAD R13, R21.reuse, R17, R0 ;  /* 0x00000011150d1224 */ /* 0x040fe200078e0200 */
[----:B------:R-:W-:Y:S01]  /*0780*/  @P1 IADD3 R21, PT, PT, R21, 0x2, RZ ;  /* 0x0000000215151810 */ /* 0x000fe20007ffe0ff */
[----:B------:R-:W4:Y:S01]  /*0790*/  @P1 LDG.E R11, desc[UR4][R10.64] ;  /* 0x000000040a0b1981 */ /* 0x000f22000c1e1900 */
[----:B------:R-:W0:Y:S01]  /*07a0*/  LDC.64 R6, c[0x0][0x388] ;  /* 0x0000e200ff067b82 */ /* 0x000e220000000a00 */
[----:B-1----:R-:W-:Y:S01]  /*07b0*/  @P1 IMAD.WIDE R8, R13, 0x4, R8 ;  /* 0x000000040d081825 */ /* 0x002fe200078e0208 */
[----:B------:R-:W-:Y:S02]  /*07c0*/  @!P0 IADD3 R15, PT, PT, R20, R21, RZ ;  /* 0x00000015140f8210 */ /* 0x000fe40007ffe0ff */
[----:B--2---:R-:W-:Y:S01]  /*07d0*/  @P1 LEA R2, P2, R12, R2, 0x2 ;  /* 0x000000020c021211 */ /* 0x004fe200078410ff */
[----:B------:R-:W-:-:S03]  /*07e0*/  @!P0 IMAD R21, R21, R17, R0 ;  /* 0x0000001115158224 */ /* 0x000fc600078e0200 */
[----:B------:R-:W-:Y:S01]  /*07f0*/  @P1 LEA.HI.X R3, R12, R3, R14, 0x2, P2 ;  /* 0x000000030c031211 */ /* 0x000fe200010f140e */
[----:B------:R-:W-:Y:S01]  /*0800*/  @P1 IMAD.WIDE R12, R17, 0x4, R8 ;  /* 0x00000004110c1825 */ /* 0x000fe200078e0208 */
[----:B------:R-:W4:Y:S03]  /*0810*/  @P1 LDG.E R14, desc[UR4][R8.64] ;  /* 0x00000004080e1981 */ /* 0x000f26000c1e1900 */
[----:B---3--:R-:W-:Y:S01]  /*0820*/  @!P0 IMAD.WIDE.U32 R4, R15, 0x4, R4 ;  /* 0x000000040f048825 */ /* 0x008fe200078e0004 */
[----:B------:R-:W2:Y:S04]  /*0830*/  @P1 LDG.E R2, desc[UR4][R2.64+0x4] ;  /* 0x0000040402021981 */ /* 0x000ea8000c1e1900 */
[----:B------:R-:W2:Y:S01]  /*0840*/  @P1 LDG.E R12, desc[UR4][R12.64] ;  /* 0x000000040c0c1981 */ /* 0x000ea2000c1e1900 */
[----:B0-----:R-:W-:-:S03]  /*0850*/  @!P0 IMAD.WIDE R6, R21, 0x4, R6 ;  /* 0x0000000415068825 */ /* 0x001fc600078e0206 */
[----:B------:R-:W3:Y:S04]  /*0860*/  @!P0 LDG.E R5, desc[UR4][R4.64] ;  /* 0x0000000404058981 */ /* 0x000ee8000c1e1900 */
[----:B------:R-:W3:Y:S01]  /*0870*/  @!P0 LDG.E R6, desc[UR4][R6.64] ;  /* 0x0000000406068981 */ /* 0x000ee2000c1e1900 */
[----:B----4-:R-:W-:-:S04]  /*0880*/  @P1 FFMA R11, R11, R14, R24 ;  /* 0x0000000e0b0b1223 */ /* 0x010fc80000000018 */
[----:B--2---:R-:W-:-:S04]  /*0890*/  @P1 FFMA R24, R2, R12, R11 ;  /* 0x0000000c02181223 */ /* 0x004fc8000000000b */
[----:B---3--:R-:W-:-:S07]  /*08a0*/  @!P0 FFMA R24, R5, R6, R24 ;  /* 0x0000000605188223 */ /* 0x008fce0000000018 */
.L_x_1:
[----:B------:R-:W0:Y:S01]  /*08b0*/  LDC.64 R2, c[0x0][0x390] ;  /* 0x0000e400ff027b82 */ /* 0x000e220000000a00 */
[----:B------:R-:W-:-:S04]  /*08c0*/  IMAD R17, R16, R17, R0 ;  /* 0x0000001110117224 */ /* 0x000fc800078e0200 */
[----:B0-----:R-:W-:-:S05]  /*08d0*/  IMAD.WIDE R2, R17, 0x4, R2 ;  /* 0x0000000411027825 */ /* 0x001fca00078e0202 */
[----:B------:R-:W-:Y:S01]  /*08e0*/  STG.E desc[UR4][R2.64], R24 ;  /* 0x0000001802007986 */ /* 0x000fe2000c101904 */
[----:B------:R-:W-:Y:S05]  /*08f0*/  EXIT ;  /* 0x000000000000794d */ /* 0x000fea0003800000 */
.L_x_5:
        /* <DEDUP_REMOVED lines=16> */
.L_x_22:


//--------------------- .text.sumAxis1            --------------------------
	.section	.text.sumAxis1,"ax",@progbits
	.align	128
        .global         sumAxis1
        .type           sumAxis1,@function
        .size           sumAxis1,(.L_x_23 - sumAxis1)
        .other          sumAxis1,@"STO_CUDA_ENTRY STV_DEFAULT"
sumAxis1:
.text.sumAxis1:
[----:B------:R-:W-:Y:S01]  /*0000*/  LDC R1, c[0x0][0x37c] ;  /* 0x0000df00ff017b82 */ /* 0x000fe20000000800 */
[----:B------:R-:W0:Y:S07]  /*0010*/  S2R R3, SR_TID.X ;  /* 0x0000000000037919 */ /* 0x000e2e0000002100 */
[----:B------:R-:W0:Y:S01]  /*0020*/  S2UR UR4, SR_CTAID.X ;  /* 0x00000000000479c3 */ /* 0x000e220000002500 */
[----:B------:R-:W1:Y:S07]  /*0030*/  LDCU UR5, c[0x0][0x390] ;  /* 0x00007200ff0577ac */ /* 0x000e6e0008000800 */
[----:B------:R-:W0:Y:S02]  /*0040*/  LDC R2, c[0x0][0x360] ;  /* 0x0000d800ff027b82 */ /* 0x000e240000000800 */
[----:B0-----:R-:W-:-:S05]  /*0050*/  IMAD R2, R2, UR4, R3 ;  /* 0x0000000402027c24 */ /* 0x001fca000f8e0203 */
[----:B-1----:R-:W-:-:S13]  /*0060*/  ISETP.GE.AND P0, PT, R2, UR5, PT ;  /* 0x0000000502007c0c */ /* 0x002fda000bf06270 */
[----:B------:R-:W-:Y:S05]  /*0070*/  @P0 EXIT ;  /* 0x000000000000094d */ /* 0x000fea0003800000 */
[----:B------:R-:W0:Y:S01]  /*0080*/  LDCU UR7, c[0x0][0x394] ;  /* 0x00007280ff0777ac */ /* 0x000e220008000800 */
[----:B------:R-:W-:Y:S01]  /*0090*/  HFMA2 R0, -RZ, RZ, 0, 0 ;  /* 0x00000000ff007431 */ /* 0x000fe200000001ff */
[----:B------:R-:W1:Y:S01]  /*00a0*/  LDCU.64 UR12, c[0x0][0x358] ;  /* 0x00006b00ff0c77ac */ /* 0x000e620008000a00 */
[----:B0-----:R-:W-:-:S09]  /*00b0*/  UISETP.GE.AND UP0, UPT, UR7, 0x1, UPT ;  /* 0x000000010700788c */ /* 0x001fd2000bf06270 */
[----:B-1----:R-:W-:Y:S05]  /*00c0*/  BRA.U !UP0, `(.L_x_6) ;  /* 0x0000000508a87547 */ /* 0x002fea000b800000 */
[----:B------:R-:W-:Y:S02]  /*00d0*/  UISETP.GE.U32.AND UP1, UPT, UR7, 0x10, UPT ;  /* 0x000000100700788c */ /* 0x000fe4000bf26070 */
[----:B------:R-:W-:Y:S01]  /*00e0*/  IMAD R3, R2, UR7, RZ ;  /* 0x0000000702037c24 */ /* 0x000fe2000f8e02ff */
[----:B------:R-:W-:Y:S01]  /*00f0*/  ULOP3.LUT UR10, UR7, 0xf, URZ, 0xc0, !UPT ;  /* 0x0000000f070a7892 */ /* 0x000fe2000f8ec0ff */
[----:B------:R-:W-:Y:S01]  /*0100*/  MOV R0, RZ ;  /* 0x000000ff00007202 */ /* 0x000fe20000000f00 */
[----:B------:R-:W-:Y:S02]  /*0110*/  UMOV UR4, URZ ;  /* 0x000000ff00047c82 */ /* 0x000fe40008000000 */
[----:B------:R-:W-:Y:S02]  /*0120*/  UISETP.NE.AND UP0, UPT, UR10, URZ, UPT ;  /* 0x000000ff0a00728c */ /* 0x000fe4000bf05270 */
[----:B------:R-:W-:Y:S09]  /*0130*/  BRA.U !UP1, `(.L_x_7) ;  /* 0x0000000109b87547 */ /* 0x000ff2000b800000 */
[----:B------:R-:W0:Y:S01]  /*0140*/  LDCU.64 UR8, c[0x0][0x380] ;  /* 0x00007000ff0877ac */ /* 0x000e220008000a00 */
[----:B------:R-:W-:Y:S02]  /*0150*/  MOV R0, RZ ;  /* 0x000000ff00007202 */ /* 0x000fe40000000f00 */
[----:B------:R-:W-:Y:S01]  /*0160*/  MOV R6, R3 ;  /* 0x0000000300067202 */ /* 0x000fe20000000f00 */
[----:B------:R-:W-:Y:S02]  /*0170*/  ULOP3.LUT UR4, UR7, 0x7ffffff0, URZ, 0xc0, !UPT ;  /* 0x7ffffff007047892 */ /* 0x000fe4000f8ec0ff */
[----:B0-----:R-:W-:Y:S02]  /*0180*/  UIADD3 UR5, UP1, UPT, UR8, 0x20, URZ ;  /* 0x0000002008057890 */ /* 0x001fe4000ff3e0ff */
[----:B------:R-:W-:Y:S02]  /*0190*/  UIADD3 UR8, UPT, UPT, -UR4, URZ, URZ ;  /* 0x000000ff04087290 */ /* 0x000fe4000fffe1ff */
[----:B------:R-:W-:-:S12]  /*01a0*/  UIADD3.X UR6, UPT, UPT, URZ, UR9, URZ, UP1, !UPT ;  /* 0x00000009ff067290 */ /* 0x000fd80008ffe4ff */
.L_x_8:
[----:B------:R-:W-:Y:S02]  /*01b0*/  MOV R4, UR5 ;  /* 0x0000000500047c02 */ /* 0x000fe40008000f00 */
[----:B------:R-:W-:-:S03]  /*01c0*/  MOV R5, UR6 ;  /* 0x0000000600057c02 */ /* 0x000fc60008000f00 */
[----:B------:R-:W-:-:S05]  /*01d0*/  IMAD.WIDE R4, R6, 0x4, R4 ;  /* 0x0000000406047825 */ /* 0x000fca00078e0204 */
[----:B------:R-:W2:Y:S04]  /*01e0*/  LDG.E R15, desc[UR12][R4.64+-0x20] ;  /* 0xffffe00c040f7981 */ /* 0x000ea8000c1e1900 */
[----:B------:R-:W3:Y:S04]  /*01f0*/  LDG.E R16, desc[UR12][R4.64+-0x1c] ;  /* 0xffffe40c04107981 */ /* 0x000ee8000c1e1900 */
[----:B------:R-:W4:Y:S04]  /*0200*/  LDG.E R18, desc[UR12][R4.64+-0x18] ;  /* 0xffffe80c04127981 */ /* 0x000f28000c1e1900 */
[----:B------:R-:W5:Y:S04]  /*0210*/  LDG.E R20, desc[UR12][R4.64+-0x14] ;  /* 0xffffec0c04147981 */ /* 0x000f68000c1e1900 */
        /* <DEDUP_REMOVED lines=11> */
[----:B------:R-:W5:Y:S01]  /*02d0*/  LDG.E R14, desc[UR12][R4.64+0x1c] ;  /* 0x00001c0c040e7981 */ /* 0x000f62000c1e1900 */
[----:B------:R-:W-:Y:S01]  /*02e0*/  UIADD3 UR8, UPT, UPT, UR8, 0x10, URZ ;  /* 0x0000001008087890 */ /* 0x000fe2000fffe0ff */
[----:B------:R-:W-:-:S03]  /*02f0*/  IADD3 R6, PT, PT, R6, 0x10, RZ ;  /* 0x0000001006067810 */ /* 0x000fc60007ffe0ff */
[----:B------:R-:W-:Y:S01]  /*0300*/  UISETP.NE.AND UP1, UPT, UR8, URZ, UPT ;  /* 0x000000ff0800728c */ /* 0x000fe2000bf25270 */
[----:B--2---:R-:W-:-:S04]  /*0310*/  FADD R15, R15, R0 ;  /* 0x000000000f0f7221 */ /* 0x004fc80000000000 */
[----:B---3--:R-:W-:-:S04]  /*0320*/  FADD R15, R15, R16 ;  /* 0x000000100f0f7221 */ /* 0x008fc80000000000 */
[----:B----4-:R-:W-:-:S04]  /*0330*/  FADD R15, R15, R18 ;  /* 0x000000120f0f7221 */ /* 0x010fc80000000000 */
[----:B-----5:R-:W-:-:S04]  /*0340*/  FADD R15, R15, R20 ;  /* 0x000000140f0f7221 */ /* 0x020fc80000000000 */
[----:B------:R-:W-:-:S04]  /*0350*/  FADD R15, R15, R22 ;  /* 0x000000160f0f7221 */ /* 0x000fc80000000000 */
        /* <DEDUP_REMOVED lines=10> */
[----:B------:R-:W-:Y:S01]  /*0400*/  FADD R0, R7, R14 ;  /* 0x0000000e07007221 */ /* 0x000fe20000000000 */
[----:B------:R-:W-:Y:S06]  /*0410*/  BRA.U UP1, `(.L_x_8) ;  /* 0xfffffffd01647547 */ /* 0x000fec000b83ffff */
.L_x_7:
[----:B------:R-:W-:Y:S05]  /*0420*/  BRA.U !UP0, `(.L_x_6) ;  /* 0x0000000108d07547 */ /* 0x000fea000b800000 */
[----:B------:R-:W-:Y:S02]  /*0430*/  UISETP.GE.U32.AND UP0, UPT, UR10, 0x8, UPT ;  /* 0x000000080a00788c */ /* 0x000fe4000bf06070 */
[----:B------:R-:W-:-:S04]  /*0440*/  ULOP3.LUT UR6, UR7, 0x7, URZ, 0xc0, !UPT ;  /* 0x0000000707067892 */ /* 0x000fc8000f8ec0ff */
[----:B------:R-:W-:-:S03]  /*0450*/  UISETP.NE.AND UP1, UPT, UR6, URZ, UPT ;  /* 0x000000ff0600728c */ /* 0x000fc6000bf25270 */
[----:B------:R-:W-:Y:S08]  /*0460*/  BRA.U !UP0, `(.L_x_9) ;  /* 0x0000000108507547 */ /* 0x000ff0000b800000 */
[----:B------:R-:W0:Y:S01]  /*0470*/  LDC.64 R4, c[0x0][0x380] ;  /* 0x0000e000ff047b82 */ /* 0x000e220000000a00 */
[----:B------:R-:W-:-:S05]  /*0480*/  IADD3 R7, PT, PT, R3, UR4, RZ ;  /* 0x0000000403077c10 */ /* 0x000fca000fffe0ff */
[----:B0-----:R-:W-:-:S05]  /*0490*/  IMAD.WIDE R4, R7, 0x4, R4 ;  /* 0x0000000407047825 */ /* 0x001fca00078e0204 */
[----:B------:R-:W2:Y:S04]  /*04a0*/  LDG.E R7, desc[UR12][R4.64] ;  /* 0x0000000c04077981 */ /* 0x000ea8000c1e1900 */
[----:B------:R-:W3:Y:S04]  /*04b0*/  LDG.E R6, desc[UR12][R4.64+0x4] ;  /* 0x0000040c04067981 */ /* 0x000ee8000c1e1900 */
[----:B------:R-:W4:Y:S04]  /*04c0*/  LDG.E R9, desc[UR12][R4.64+0x8] ;  /* 0x0000080c04097981 */ /* 0x000f28000c1e1900 */
[----:B------:R-:W5:Y:S04]  /*04d0*/  LDG.E R11, desc[UR12][R4.64+0xc] ;  /* 0x00000c0c040b7981 */ /* 0x000f68000c1e1900 */
[----:B------:R-:W5:Y:S04]  /*04e0*/  LDG.E R13, desc[UR12][R4.64+0x10] ;  /* 0x0000100c040d7981 */ /* 0x000f68000c1e1900 */
[----:B------:R-:W5:Y:S04]  /*04f0*/  LDG.E R15, desc[UR12][R4.64+0x14] ;  /* 0x0000140c040f7981 */ /* 0x000f68000c1e1900 */
[----:B------:R-:W5:Y:S04]  /*0500*/  LDG.E R17, desc[UR12][R4.64+0x18] ;  /* 0x0000180c04117981 */ /* 0x000f68000c1e1900 */
[----:B------:R-:W5:Y:S01]  /*0510*/  LDG.E R19, desc[UR12][R4.64+0x1c] ;  /* 0x00001c0c04137981 */ /* 0x000f62000c1e1900 */
[----:B------:R-:W-:Y:S01]  /*0520*/  UIADD3 UR4, UPT, UPT, UR4, 0x8, URZ ;  /* 0x0000000804047890 */ /* 0x000fe2000fffe0ff */
[----:B--2---:R-:W-:-:S04]  /*0530*/  FADD R7, R0, R7 ;  /* 0x0000000700077221 */ /* 0x004fc80000000000 */
[----:B---3--:R-:W-:-:S04]  /*0540*/  FADD R6, R7, R6 ;  /* 0x0000000607067221 */ /* 0x008fc80000000000 */
[----:B----4-:R-:W-:-:S04]  /*0550*/  FADD R6, R6, R9 ;  /* 0x0000000906067221 */ /* 0x010fc80000000000 */
[----:B-----5:R-:W-:-:S04]  /*0560*/  FADD R6, R6, R11 ;  /* 0x0000000b06067221 */ /* 0x020fc80000000000 */
[----:B------:R-:W-:-:S04]  /*0570*/  FADD R6, R6, R13 ;  /* 0x0000000d06067221 */ /* 0x000fc80000000000 */
[----:B------:R-:W-:-:S04]  /*0580*/  FADD R6, R6, R15 ;  /* 0x0000000f06067221 */ /* 0x000fc80000000000 */
[----:B------:R-:W-:-:S04]  /*0590*/  FADD R6, R6, R17 ;  /* 0x0000001106067221 */ /* 0x000fc80000000000 */
[----:B------:R-:W-:-:S07]  /*05a0*/  FADD R0, R6, R19 ;  /* 0x0000001306007221 */ /* 0x000fce0000000000 */
.L_x_9:
        /* <DEDUP_REMOVED lines=11> */
[----:B------:R-:W5:Y:S01]  /*0660*/  LDG.E R11, desc[UR12][R4.64+0xc] ;  /* 0x00000c0c040b7981 */ /* 0x000f62000c1e1900 */
[----:B------:R-:W-:Y:S01]  /*0670*/  UIADD3 UR4, UPT, UPT, UR4, 0x4, URZ ;  /* 0x0000000404047890 */ /* 0x000fe2000fffe0ff */
[----:B--2---:R-:W-:-:S04]  /*0680*/  FADD R7, R0, R7 ;  /* 0x0000000700077221 */ /* 0x004fc80000000000 */
[----:B---3--:R-:W-:-:S04]  /*0690*/  FADD R6, R7, R6 ;  /* 0x0000000607067221 */ /* 0x008fc80000000000 */
[----:B----4-:R-:W-:-:S04]  /*06a0*/  FADD R6, R6, R9 ;  /* 0x0000000906067221 */ /* 0x010fc80000000000 */
[----:B-----5:R-:W-:-:S07]  /*06b0*/  FADD R0, R6, R11 ;  /* 0x0000000b06007221 */ /* 0x020fce0000000000 */
.L_x_10:
[----:B------:R-:W-:Y:S05]  /*06c0*/  BRA.U !UP1, `(.L_x_6) ;  /* 0x0000000109287547 */ /* 0x000fea000b800000 */
[----:B------:R-:W0:Y:S01]  /*06d0*/  LDC.64 R6, c[0x0][0x380] ;  /* 0x0000e000ff067b82 */ /* 0x000e220000000a00 */
[----:B------:R-:W-:Y:S01]  /*06e0*/  IADD3 R3, PT, PT, R3, UR4, RZ ;  /* 0x0000000403037c10 */ /* 0x000fe2000fffe0ff */
[----:B------:R-:W-:-:S12]  /*06f0*/  UIADD3 UR5, UPT, UPT, -UR5, URZ, URZ ;  /* 0x000000ff05057290 */ /* 0x000fd8000fffe1ff */
.L_x_11:
[----:B0-----:R-:W-:-:S06]  /*0700*/  IMAD.WIDE R4, R3, 0x4, R6 ;  /* 0x0000000403047825 */ /* 0x001fcc00078e0206 */
[----:B------:R-:W2:Y:S01]  /*0710*/  LDG.E R5, desc[UR12][R4.64] ;  /* 0x0000000c04057981 */ /* 0x000ea2000c1e1900 */
[----:B------:R-:W-:Y:S01]  /*0720*/  UIADD3 UR5, UPT, UPT, UR5, 0x1, URZ ;  /* 0x0000000105057890 */ /* 0x000fe2000fffe0ff */
[----:B------:R-:W-:-:S03]  /*0730*/  IADD3 R3, PT, PT, R3, 0x1, RZ ;  /* 0x0000000103037810 */ /* 0x000fc60007ffe0ff */
[----:B------:R-:W-:Y:S01]  /*0740*/  UISETP.NE.AND UP0, UPT, UR5, URZ, UPT ;  /* 0x000000ff0500728c */ /* 0x000fe2000bf05270 */
[----:B--2---:R-:W-:-:S08]  /*0750*/  FADD R0, R5, R0 ;  /* 0x0000000005007221 */ /* 0x004fd00000000000 */
[----:B------:R-:W-:Y:S05]  /*0760*/  BRA.U UP0, `(.L_x_11) ;  /* 0xfffffffd00e47547 */ /* 0x000fea000b83ffff */
.L_x_6:
[----:B------:R-:W0:Y:S02]  /*0770*/  LDC.64 R4, c[0x0][0x388] ;  /* 0x0000e200ff047b82 */ /* 0x000e240000000a00 */
[----:B0-----:R-:W-:-:S05]  /*0780*/  IMAD.WIDE R2, R2, 0x4, R4 ;  /* 0x0000000402027825 */ /* 0x001fca00078e0204 */
[----:B------:R-:W-:Y:S01]  /*0790*/  STG.E desc[UR12][R2.64], R0 ;  /* 0x0000000002007986 */ /* 0x000fe2000c10190c */
[----:B------:R-:W-:Y:S05]  /*07a0*/  EXIT ;  /* 0x000000000000794d */ /* 0x000fea0003800000 */
.L_x_12:
        /* <DEDUP_REMOVED lines=13> */
.L_x_23:


//--------------------- .text.sumAxis0            --------------------------
	.section	.text.sumAxis0,"ax",@progbits
	.align	128
        .global         sumAxis0
        .type           sumAxis0,@function
        .size           sumAxis0,(.L_x_24 - sumAxis0)
        .other          sumAxis0,@"STO_CUDA_ENTRY STV_DEFAULT"
sumAxis0:
.text.sumAxis0:
[----:B------:R-:W-:Y:S01]  /*0000*/  LDC R1, c[0x0][0x37c] ;  /* 0x0000df00ff017b82 */ /* 0x000fe20000000800 */
[----:B------:R-:W0:Y:S07]  /*0010*/  S2R R3, SR_TID.X ;  /* 0x0000000000037919 */ /* 0x000e2e0000002100 */
[----:B------:R-:W0:Y:S08]  /*0020*/  S2UR UR4, SR_CTAID.X ;  /* 0x00000000000479c3 */ /* 0x000e300000002500 */
[----:B------:R-:W0:Y:S08]  /*0030*/  LDC R0, c[0x0][0x360] ;  /* 0x0000d800ff007b82 */ /* 0x000e300000000800 */
[----:B------:R-:W1:Y:S01]  /*0040*/  LDC R17, c[0x0][0x394] ;  /* 0x0000e500ff117b82 */ /* 0x000e620000000800 */
[----:B0-----:R-:W-:-:S05]  /*0050*/  IMAD R0, R0, UR4, R3 ;  /* 0x0000000400007c24 */ /* 0x001fca000f8e0203 */
[----:B-1----:R-:W-:-:S13]  /*0060*/  ISETP.GE.AND P0, PT, R0, R17, PT ;  /* 0x000000110000720c */ /* 0x002fda0003f06270 */
[----:B------:R-:W-:Y:S05]  /*0070*/  @P0 EXIT ;  /* 0x000000000000094d */ /* 0x000fea0003800000 */
[----:B------:R-:W0:Y:S01]  /*0080*/  LDCU UR5, c[0x0][0x390] ;  /* 0x00007200ff0577ac */ /* 0x000e220008000800 */
[----:B------:R-:W-:Y:S01]  /*0090*/  HFMA2 R16, -RZ, RZ, 0, 0 ;  /* 0x00000000ff107431 */ /* 0x000fe200000001ff */
[----:B------:R-:W1:Y:S01]  /*00a0*/  LDCU.64 UR8, c[0x0][0x358] ;  /* 0x00006b00ff0877ac */ /* 0x000e620008000a00 */
[----:B0-----:R-:W-:-:S09]  /*00b0*/  UISETP.GE.AND UP0, UPT, UR5, 0x1, UPT ;  /* 0x000000010500788c */ /* 0x001fd2000bf06270 */
[----:B-1----:R-:W-:Y:S05]  /*00c0*/  BRA.U !UP0, `(.L_x_13) ;  /* 0x0000000508f87547 */ /* 0x002fea000b800000 */
[----:B------:R-:W-:Y:S01]  /*00d0*/  UISETP.GE.U32.AND UP1, UPT, UR5, 0x10, UPT ;  /* 0x000000100500788c */ /* 0x000fe2000bf26070 */
[----:B------:R-:W-:Y:S01]  /*00e0*/  MOV R16, RZ ;  /* 0x000000ff00107202 */ /* 0x000fe20000000f00 */
[----:B------:R-:W-:Y:S01]  /*00f0*/  ULOP3.LUT UR6, UR5, 0xf, URZ, 0xc0, !UPT ;  /* 0x0000000f05067892 */ /* 0x000fe2000f8ec0ff */
[----:B------:R-:W-:-:S03]  /*0100*/  UMOV UR4, URZ ;  /* 0x000000ff00047c82 */ /* 0x000fc60008000000 */
[----:B------:R-:W-:-:S03]  /*0110*/  UISETP.NE.AND UP0, UPT, UR6, URZ, UPT ;  /* 0x000000ff0600728c */ /* 0x000fc6000bf05270 */
[----:B------:R-:W-:Y:S08]  /*0120*/  BRA.U !UP1, `(.L_x_14) ;  /* 0x0000000109e47547 */ /* 0x000ff0000b800000 */
[----:B------:R-:W-:Y:S01]  /*0130*/  ULOP3.LUT UR4, UR5, 0x7ffffff0, URZ, 0xc0, !UPT ;  /* 0x7ffffff005047892 */ /* 0x000fe2000f8ec0ff */
[----:B------:R-:W-:Y:S02]  /*0140*/  MOV R16, RZ ;  /* 0x000000ff00107202 */ /* 0x000fe40000000f00 */
[----:B------:R-:W-:Y:S01]  /*0150*/  MOV R18, R0 ;  /* 0x0000000000127202 */ /* 0x000fe20000000f00 */
[----:B------:R-:W-:-:S12]  /*0160*/  UIADD3 UR7, UPT, UPT, -UR4, URZ, URZ ;  /* 0x000000ff04077290 */ /* 0x000fd8000fffe1ff */
.L_x_15:
[----:B------:R-:W0:Y:S02]  /*0170*/  LDC.64 R4, c[0x0][0x380] ;  /* 0x0000e000ff047b82 */ /* 0x000e240000000a00 */
[----:B0-----:R-:W-:-:S05]  /*0180*/  IMAD.WIDE R4, R18, 0x4, R4 ;  /* 0x0000000412047825 */ /* 0x001fca00078e0204 */
[----:B------:R-:W2:Y:S01]  /*0190*/  LDG.E R25, desc[UR8][R4.64] ;  /* 0x0000000804197981 */ /* 0x000ea2000c1e1900 */
[----:B------:R-:W-:-:S05]  /*01a0*/  IMAD.WIDE R6, R17, 0x4, R4 ;  /* 0x0000000411067825 */ /* 0x000fca00078e0204 */
[----:B------:R0:W3:Y:S01]  /*01b0*/  LDG.E R23, desc[UR8][R6.64] ;  /* 0x0000000806177981 */ /* 0x0000e2000c1e1900 */
[----:B------:R-:W-:-:S05]  /*01c0*/  IMAD.WIDE R8, R17, 0x4, R6 ;  /* 0x0000000411087825 */ /* 0x000fca00078e0206 */
[----:B------:R1:W4:Y:S01]  /*01d0*/  LDG.E R22, desc[UR8][R8.64] ;  /* 0x0000000808167981 */ /* 0x000322000c1e1900 */
[----:B------:R-:W-:-:S05]  /*01e0*/  IMAD.WIDE R12, R17, 0x4, R8 ;  /* 0x00000004110c7825 */ /* 0x000fca00078e0208 */
[----:B------:R-:W5:Y:S01]  /*01f0*/  LDG.E R21, desc[UR8][R12.64] ;  /* 0x000000080c157981 */ /* 0x000f62000c1e1900 */
[----:B------:R-:W-:-:S05]  /*0200*/  IMAD.WIDE R14, R17, 0x4, R12 ;  /* 0x00000004110e7825 */ /* 0x000fca00078e020c */
[----:B------:R-:W5:Y:S01]  /*0210*/  LDG.E R20, desc[UR8][R14.64] ;  /* 0x000000080e147981 */ /* 0x000f62000c1e1900 */
[----:B------:R-:W-:-:S05]  /*0220*/  IMAD.WIDE R2, R17, 0x4, R14 ;  /* 0x0000000411027825 */ /* 0x000fca00078e020e */
[----:B------:R1:W5:Y:S01]  /*0230*/  LDG.E R19, desc[UR8][R2.64] ;  /* 0x0000000802137981 */ /* 0x000362000c1e1900 */
[----:B------:R-:W-:-:S05]  /*0240*/  IMAD.WIDE R26, R17, 0x4, R2 ;  /* 0x00000004111a7825 */ /* 0x000fca00078e0202 */
[----:B------:R1:W5:Y:S01]  /*0250*/  LDG.E R24, desc[UR8][R26.64] ;  /* 0x000000081a187981 */ /* 0x000362000c1e1900 */
[----:B------:R-:W-:-:S05]  /*0260*/  IMAD.WIDE R10, R17, 0x4, R26 ;  /* 0x00000004110a7825 */ /* 0x000fca00078e021a */
[----:B------:R1:W5:Y:S01]  /*0270*/  LDG.E R28, desc[UR8][R10.64] ;  /* 0x000000080a1c7981 */ /* 0x000362000c1e1900 */
[----:B0-----:R-:W-:-:S04]  /*0280*/  IMAD.WIDE R6, R17, 0x4, R10 ;  /* 0x0000000411067825 */ /* 0x001fc800078e020a */
[C---:B-1----:R-:W-:Y:S02]  /*0290*/  IMAD.WIDE R8, R17.reuse, 0x4, R6 ;  /* 0x0000000411087825 */ /* 0x042fe400078e0206 */
[----:B------:R-:W5:Y:S02]  /*02a0*/  LDG.E R6, desc[UR8][R6.64] ;  /* 0x0000000806067981 */ /* 0x000f64000c1e1900 */
[C---:B------:R-:W-:Y:S02]  /*02b0*/  IMAD.WIDE R2, R17.reuse, 0x4, R8 ;  /* 0x0000000411027825 */ /* 0x040fe400078e0208 */
[----:B------:R-:W5:Y:S02]  /*02c0*/  LDG.E R8, desc[UR8][R8.64] ;  /* 0x0000000808087981 */ /* 0x000f64000c1e1900 */
[C---:B------:R-:W-:Y:S02]  /*02d0*/  IMAD.WIDE R4, R17.reuse, 0x4, R2 ;  /* 0x0000000411047825 */ /* 0x040fe400078e0202 */
[----:B------:R-:W5:Y:S02]  /*02e0*/  LDG.E R29, desc[UR8][R2.64] ;  /* 0x00000008021d7981 */ /* 0x000f64000c1e1900 */
[----:B------:R-:W-:-:S02]  /*02f0*/  IMAD.WIDE R12, R17, 0x4, R4 ;  /* 0x00000004110c7825 */ /* 0x000fc400078e0204 */
[----:B------:R-:W5:Y:S02]  /*0300*/  LDG.E R4, desc[UR8][R4.64] ;  /* 0x0000000804047981 */ /* 0x000f64000c1e1900 */
[C---:B------:R-:W-:Y:S02]  /*0310*/  IMAD.WIDE R14, R17.reuse, 0x4, R12 ;  /* 0x00000004110e7825 */ /* 0x040fe400078e020c */
[----:B------:R-:W5:Y:S02]  /*0320*/  LDG.E R12, desc[UR8][R12.64] ;  /* 0x000000080c0c7981 */ /* 0x000f64000c1e1900 */
[C---:B------:R-:W-:Y:S02]  /*0330*/  IMAD.WIDE R26, R17.reuse, 0x4, R14 ;  /* 0x00000004111a7825 */ /* 0x040fe400078e020e */
[----:B------:R-:W5:Y:S02]  /*0340*/  LDG.E R14, desc[UR8][R14.64] ;  /* 0x000000080e0e7981 */ /* 0x000f64000c1e1900 */
[----:B------:R-:W-:-:S02]  /*0350*/  IMAD.WIDE R10, R17, 0x4, R26 ;  /* 0x00000004110a7825 */ /* 0x000fc400078e021a */
[----:B------:R-:W5:Y:S04]  /*0360*/  LDG.E R26, desc[UR8][R26.64] ;  /* 0x000000081a1a7981 */ /* 0x000f68000c1e1900 */
[----:B------:R-:W5:Y:S01]  /*0370*/  LDG.E R10, desc[UR8][R10.64] ;  /* 0x000000080a0a7981 */ /* 0x000f62000c1e1900 */
[----:B------:R-:W-:-:S04]  /*0380*/  UIADD3 UR7, UPT, UPT, UR7, 0x10, URZ ;  /* 0x0000001007077890 */ /* 0x000fc8000fffe0ff */
[----:B------:R-:W-:Y:S01]  /*0390*/  UISETP.NE.AND UP1, UPT, UR7, URZ, UPT ;  /* 0x000000ff0700728c */ /* 0x000fe2000bf25270 */
[----:B------:R-:W-:Y:S01]  /*03a0*/  LEA R18, R17, R18, 0x4 ;  /* 0x0000001211127211 */ /* 0x000fe200078e20ff */
        /* <DEDUP_REMOVED lines=17> */
.L_x_14:
[----:B------:R-:W-:Y:S05]  /*04c0*/  BRA.U !UP0, `(.L_x_13) ;  /* 0x0000000108f87547 */ /* 0x000fea000b800000 */
[----:B------:R-:W-:Y:S02]  /*04d0*/  UISETP.GE.U32.AND UP0, UPT, UR6, 0x8, UPT ;  /* 0x000000080600788c */ /* 0x000fe4000bf06070 */
[----:B------:R-:W-:-:S04]  /*04e0*/  ULOP3.LUT UR7, UR5, 0x7, URZ, 0xc0, !UPT ;  /* 0x0000000705077892 */ /* 0x000fc8000f8ec0ff */
[----:B------:R-:W-:-:S03]  /*04f0*/  UISETP.NE.AND UP1, UPT, UR7, URZ, UPT ;  /* 0x000000ff0700728c */ /* 0x000fc6000bf25270 */
[----:B------:R-:W-:Y:S08]  /*0500*/  BRA.U !UP0, `(.L_x_16) ;  /* 0x00000001086c7547 */ /* 0x000ff0000b800000 */
[----:B------:R-:W0:Y:S01]  /*0510*/  LDC.64 R2, c[0x0][0x380] ;  /* 0x0000e000ff027b82 */ /* 0x000e220000000a00 */
[----:B------:R-:W-:-:S04]  /*0520*/  IMAD R5, R17, UR4, R0 ;  /* 0x0000000411057c24 */ /* 0x000fc8000f8e0200 */
[----:B0-----:R-:W-:-:S04]  /*0530*/  IMAD.WIDE R2, R5, 0x4, R2 ;  /* 0x0000000405027825 */ /* 0x001fc800078e0202 */
[C---:B------:R-:W-:Y:S02]  /*0540*/  IMAD.WIDE R4, R17.reuse, 0x4, R2 ;  /* 0x0000000411047825 */ /* 0x040fe400078e0202 */
[----:B------:R-:W2:Y:S02]  /*0550*/  LDG.E R3, desc[UR8][R2.64] ;  /* 0x0000000802037981 */ /* 0x000ea4000c1e1900 */
[C---:B------:R-:W-:Y:S02]  /*0560*/  IMAD.WIDE R6, R17.reuse, 0x4, R4 ;  /* 0x0000000411067825 */ /* 0x040fe400078e0204 */
[----:B------:R-:W3:Y:S02]  /*0570*/  LDG.E R4, desc[UR8][R4.64] ;  /* 0x0000000804047981 */ /* 0x000ee4000c1e1900 */
[C---:B------:R-:W-:Y:S02]  /*0580*/  IMAD.WIDE R8, R17.reuse, 0x4, R6 ;  /* 0x0000000411087825 */ /* 0x040fe400078e0206 */
[----:B------:R-:W4:Y:S02]  /*0590*/  LDG.E R6, desc[UR8][R6.64] ;  /* 0x0000000806067981 */ /* 0x000f24000c1e1900 */
        /* <DEDUP_REMOVED lines=18> */
.L_x_16:
        /* <DEDUP_REMOVED lines=12> */
[----:B------:R-:W-:Y:S02]  /*0780*/  IMAD.WIDE R8, R17, 0x4, R6 ;  /* 0x0000000411087825 */ /* 0x000fe400078e0206 */
[----:B------:R-:W4:Y:S04]  /*0790*/  LDG.E R7, desc[UR8][R6.64] ;  /* 0x0000000806077981 */ /* 0x000f28000c1e1900 */
[----:B------:R-:W5:Y:S01]  /*07a0*/  LDG.E R9, desc[UR8][R8.64] ;  /* 0x0000000808097981 */ /* 0x000f62000c1e1900 */
[----:B------:R-:W-:Y:S01]  /*07b0*/  UIADD3 UR4, UPT, UPT, UR4, 0x4, URZ ;  /* 0x0000000404047890 */ /* 0x000fe2000fffe0ff */
[----:B--2---:R-:W-:-:S04]  /*07c0*/  FADD R16, R16, R3 ;  /* 0x0000000310107221 */ /* 0x004fc80000000000 */
[----:B---3--:R-:W-:-:S04]  /*07d0*/  FADD R16, R16, R5 ;  /* 0x0000000510107221 */ /* 0x008fc80000000000 */
[----:B----4-:R-:W-:-:S04]  /*07e0*/  FADD R16, R16, R7 ;  /* 0x0000000710107221 */ /* 0x010fc80000000000 */
[----:B-----5:R-:W-:-:S07]  /*07f0*/  FADD R16, R16, R9 ;  /* 0x0000000910107221 */ /* 0x020fce0000000000 */
.L_x_17:
[----:B------:R-:W-:Y:S05]  /*0800*/  BRA.U !UP1, `(.L_x_13) ;  /* 0x0000000109287547 */ /* 0x000fea000b800000 */
[----:B------:R-:W0:Y:S01]  /*0810*/  LDC.64 R4, c[0x0][0x380] ;  /* 0x0000e000ff047b82 */ /* 0x000e220000000a00 */
[----:B------:R-:W-:Y:S01]  /*0820*/  IMAD R6, R17, UR4, R0 ;  /* 0x0000000411067c24 */ /* 0x000fe2000f8e0200 */
[----:B------:R-:W-:-:S12]  /*0830*/  UIADD3 UR5, UPT, UPT, -UR5, URZ, URZ ;  /* 0x000000ff05057290 */ /* 0x000fd8000fffe1ff */
.L_x_18:
[----:B0-----:R-:W-:-:S06]  /*0840*/  IMAD.WIDE R2, R6, 0x4, R4 ;  /* 0x0000000406027825 */ /* 0x001fcc00078e0204 */
[----:B------:R-:W2:Y:S01]  /*0850*/  LDG.E R3, desc[UR8][R2.64] ;  /* 0x0000000802037981 */ /* 0x000ea2000c1e1900 */
[----:B------:R-:W-:Y:S01]  /*0860*/  UIADD3 UR5, UPT, UPT, UR5, 0x1, URZ ;  /* 0x0000000105057890 */ /* 0x000fe2000fffe0ff */
[----:B------:R-:W-:-:S03]  /*0870*/  IADD3 R6, PT, PT, R6, R17, RZ ;  /* 0x0000001106067210 */ /* 0x000fc60007ffe0ff */
[----:B------:R-:W-:Y:S01]  /*0880*/  UISETP.NE.AND UP0, UPT, UR5, URZ, UPT ;  /* 0x000000ff0500728c */ /* 0x000fe2000bf05270 */
[----:B--2---:R-:W-:-:S08]  /*0890*/  FADD R16, R3, R16 ;  /* 0x0000001003107221 */ /* 0x004fd00000000000 */
[----:B------:R-:W-:Y:S05]  /*08a0*/  BRA.U UP0, `(.L_x_18) ;  /* 0xfffffffd00e47547 */ /* 0x000fea000b83ffff */
.L_x_13:
[----:B------:R-:W0:Y:S02]  /*08b0*/  LDC.64 R2, c[0x0][0x388] ;  /* 0x0000e200ff027b82 */ /* 0x000e240000000a00 */
[----:B0-----:R-:W-:-:S05]  /*08c0*/  IMAD.WIDE R2, R0, 0x4, R2 ;  /* 0x0000000400027825 */ /* 0x001fca00078e0202 */
[----:B------:R-:W-:Y:S01]  /*08d0*/  STG.E desc[UR8][R2.64], R16 ;  /* 0x0000001002007986 */ /* 0x000fe2000c101908 */
[----:B------:R-:W-:Y:S05]  /*08e0*/  EXIT ;  /* 0x000000000000794d */ /* 0x000fea0003800000 */
.L_x_19:
        /* <DEDUP_REMOVED lines=9> */
.L_x_24:


//--------------------- .text.transpose2D         --------------------------
	.section	.text.transpose2D,"ax",@progbits
	.align	128
        .global         transpose2D
        .type           transpose2D,@function
        .size           transpose2D,(.L_x_25 - transpose2D)
        .other          transpose2D,@"STO_CUDA_ENTRY STV_DEFAULT"
transpose2D:
.text.transpose2D:
        /* <DEDUP_REMOVED lines=15> */
[----:B------:R-:W-:-:S04]  /*00f0*/  IMAD R5, R0, UR7, R7 ;  /* 0x0000000700057c24 */ /* 0x000fc8000f8e0207 */
[----:B0-----:R-:W-:Y:S02]  /*0100*/  IMAD.WIDE R2, R5, 0x4, R2 ;  /* 0x0000000405027825 */ /* 0x001fe400078e0202 */
[----:B------:R-:W0:Y:S04]  /*0110*/  LDC.64 R4, c[0x0][0x388] ;  /* 0x0000e200ff047b82 */ /* 0x000e280000000a00 */
[----:B-1----:R-:W2:Y:S01]  /*0120*/  LDG.E R3, desc[UR4][R2.64] ;  /* 0x0000000402037981 */ /* 0x002ea2000c1e1900 */
[----:B------:R-:W-:-:S04]  /*0130*/  IMAD R7, R7, UR6, R0 ;  /* 0x0000000607077c24 */ /* 0x000fc8000f8e0200 */
[----:B0-----:R-:W-:-:S05]  /*0140*/  IMAD.WIDE R4, R7, 0x4, R4 ;  /* 0x0000000407047825 */ /* 0x001fca00078e0204 */
[----:B--2---:R-:W-:Y:S01]  /*0150*/  STG.E desc[UR4][R4.64], R3 ;  /* 0x0000000304007986 */ /* 0x004fe2000c101904 */
[----:B------:R-:W-:Y:S05]  /*0160*/  EXIT ;  /* 0x000000000000794d */ /* 0x000fea0003800000 */
.L_x_20:
        /* <DEDUP_REMOVED lines=9> */
.L_x_25:


//--------------------- .nv.shared.reserved.0     --------------------------
	.section	.nv.shared.reserved.0,"aw",@nobits
	.weak		__nv_reservedSMEM_offset_0_alias
	.size		__nv_reservedSMEM_offset_0_alias, 0, 64
	.other		__nv_reservedSMEM_offset_0_alias,@"STO_CUDA_RESERVED_SHARED STV_DEFAULT"
__nv_reservedSMEM_offset_0_alias:
	.zero		0
	.zero		64


//--------------------- .nv.constant0.addBias2D   --------------------------
	.section	.nv.constant0.addBias2D,"a",@progbits
	.sectionflags	@""
	.align	4
.nv.constant0.addBias2D:
	.zero		928


//--------------------- .nv.constant0.matmul2D    --------------------------
	.section	.nv.constant0.matmul2D,"a",@progbits
	.sectionflags	@""
	.align	4
.nv.constant0.matmul2D:
	.zero		932


//--------------------- .nv.constant0.sumAxis1    --------------------------
	.section	.nv.constant0.sumAxis1,"a",@progbits
	.sectionflags	@""
	.align	4
.nv.constant0.sumAxis1:
	.zero		920


//--------------------- .nv.constant0.sumAxis0    --------------------------
	.section	.nv.constant0.sumAxis0,"a",@progbits
	.sectionflags	@""
	.align	4
.nv.constant0.sumAxis0:
	.zero		920


//--------------------- .nv.constant0.transpose2D --------------------------
	.section	.nv.constant0.transpose2D,"a",@progbits
	.sectionflags	@""
	.align	4
.nv.constant0.transpose2D:
	.zero		920


//--------------------- SYMBOLS --------------------------

	.type		.nv.reservedSmem.offset0,@object
	.size		.nv.reservedSmem.offset0,0x4
